	.target	sm_80

	.elftype	@"ET_EXEC"


//--------------------- .note.nv.tkinfo           --------------------------
	.section	.note.nv.tkinfo,"",@"SHT_NOTE"
	.sectionflags	@"SHF_NOTE_NV_TKINFO"
	.tkinfo
        /*0018*/ 	.word	0x00000002
        /*0030*/ 	.string	""
        /*0030*/ 	.string	"ptxas"
        /*0030*/ 	.string	"Cuda compilation tools, release 13.0, V13.0.88"
        /*0030*/ 	.string	"Build cuda_13.0.r13.0/compiler.36424714_0"
        /*0030*/ 	.string	"-arch sm_80 -m 64 "



//--------------------- .note.nv.cuinfo           --------------------------
	.section	.note.nv.cuinfo,"",@"SHT_NOTE"
	.sectionflags	@"SHF_NOTE_NV_CUINFO"
        /*0018*/ 	.short	0x0002
        /*001a*/ 	.short	0x0050
        /*001c*/ 	.short	0x0082
	.zero		2


//--------------------- .nv.info                  --------------------------
	.section	.nv.info,"",@"SHT_CUDA_INFO"
	.align	4


	//----- nvinfo : EIATTR_REGCOUNT
	.align		4
        /*0000*/ 	.byte	0x04, 0x2f
        /*0002*/ 	.short	(.L_29 - .L_28)
	.align		4
.L_28:
        /*0004*/ 	.word	index@(_Z25multi_tensor_apply_kernelI18TensorListMetadataILi3EE10SGDFunctorILi3EN3c104HalfES4_EJffffbbbfEEvlPViT_T0_DpT1_)
        /*0008*/ 	.word	0x00000026


	//----- nvinfo : EIATTR_FRAME_SIZE
	.align		4
.L_29:
        /*000c*/ 	.byte	0x04, 0x11
        /*000e*/ 	.short	(.L_31 - .L_30)
	.align		4
.L_30:
        /*0010*/ 	.word	index@(_Z25multi_tensor_apply_kernelI18TensorListMetadataILi3EE10SGDFunctorILi3EN3c104HalfES4_EJffffbbbfEEvlPViT_T0_DpT1_)
        /*0014*/ 	.word	0x00000000


	//----- nvinfo : EIATTR_REGCOUNT
	.align		4
.L_31:
        /*0018*/ 	.byte	0x04, 0x2f
        /*001a*/ 	.short	(.L_33 - .L_32)
	.align		4
.L_32:
        /*001c*/ 	.word	index@(_Z25multi_tensor_apply_kernelI18TensorListMetadataILi3EE10SGDFunctorILi3EffEJffffbbbfEEvlPViT_T0_DpT1_)
        /*0020*/ 	.word	0x00000026


	//----- nvinfo : EIATTR_FRAME_SIZE
	.align		4
.L_33:
        /*0024*/ 	.byte	0x04, 0x11
        /*0026*/ 	.short	(.L_35 - .L_34)
	.align		4
.L_34:
        /*0028*/ 	.word	index@(_Z25multi_tensor_apply_kernelI18TensorListMetadataILi3EE10SGDFunctorILi3EffEJffffbbbfEEvlPViT_T0_DpT1_)
        /*002c*/ 	.word	0x00000000


	//----- nvinfo : EIATTR_REGCOUNT
	.align		4
.L_35:
        /*0030*/ 	.byte	0x04, 0x2f
        /*0032*/ 	.short	(.L_37 - .L_36)
	.align		4
.L_36:
        /*0034*/ 	.word	index@(_Z25multi_tensor_apply_kernelI18TensorListMetadataILi4EE10SGDFunctorILi4EN3c104HalfEfEJffffbbbfEEvlPViT_T0_DpT1_)
        /*0038*/ 	.word	0x00000028


	//----- nvinfo : EIATTR_FRAME_SIZE
	.align		4
.L_37:
        /*003c*/ 	.byte	0x04, 0x11
        /*003e*/ 	.short	(.L_39 - .L_38)
	.align		4
.L_38:
        /*0040*/ 	.word	index@(_Z25multi_tensor_apply_kernelI18TensorListMetadataILi4EE10SGDFunctorILi4EN3c104HalfEfEJffffbbbfEEvlPViT_T0_DpT1_)
        /*0044*/ 	.word	0x00000000


	//----- nvinfo : EIATTR_REGCOUNT
	.align		4
.L_39:
        /*0048*/ 	.byte	0x04, 0x2f
        /*004a*/ 	.short	(.L_41 - .L_40)
	.align		4
.L_40:
        /*004c*/ 	.word	index@(_Z25multi_tensor_apply_kernelI18TensorListMetadataILi4EE10SGDFunctorILi4EffEJffffbbbfEEvlPViT_T0_DpT1_)
        /*0050*/ 	.word	0x00000028


	//----- nvinfo : EIATTR_FRAME_SIZE
	.align		4
.L_41:
        /*0054*/ 	.byte	0x04, 0x11
        /*0056*/ 	.short	(.L_43 - .L_42)
	.align		4
.L_42:
        /*0058*/ 	.word	index@(_Z25multi_tensor_apply_kernelI18TensorListMetadataILi4EE10SGDFunctorILi4EffEJffffbbbfEEvlPViT_T0_DpT1_)
        /*005c*/ 	.word	0x00000000


	//----- nvinfo : EIATTR_MIN_STACK_SIZE
	.align		4
.L_43:
        /*0060*/ 	.byte	0x04, 0x12
        /*0062*/ 	.short	(.L_45 - .L_44)
	.align		4
.L_44:
        /*0064*/ 	.word	index@(_Z25multi_tensor_apply_kernelI18TensorListMetadataILi4EE10SGDFunctorILi4EffEJffffbbbfEEvlPViT_T0_DpT1_)
        /*0068*/ 	.word	0x00000000


	//----- nvinfo : EIATTR_MIN_STACK_SIZE
	.align		4
.L_45:
        /*006c*/ 	.byte	0x04, 0x12
        /*006e*/ 	.short	(.L_47 - .L_46)
	.align		4
.L_46:
        /*0070*/ 	.word	index@(_Z25multi_tensor_apply_kernelI18TensorListMetadataILi4EE10SGDFunctorILi4EN3c104HalfEfEJffffbbbfEEvlPViT_T0_DpT1_)
        /*0074*/ 	.word	0x00000000


	//----- nvinfo : EIATTR_MIN_STACK_SIZE
	.align		4
.L_47:
        /*0078*/ 	.byte	0x04, 0x12
        /*007a*/ 	.short	(.L_49 - .L_48)
	.align		4
.L_48:
        /*007c*/ 	.word	index@(_Z25multi_tensor_apply_kernelI18TensorListMetadataILi3EE10SGDFunctorILi3EffEJffffbbbfEEvlPViT_T0_DpT1_)
        /*0080*/ 	.word	0x00000000


	//----- nvinfo : EIATTR_MIN_STACK_SIZE
	.align		4
.L_49:
        /*0084*/ 	.byte	0x04, 0x12
        /*0086*/ 	.short	(.L_51 - .L_50)
	.align		4
.L_50:
        /*0088*/ 	.word	index@(_Z25multi_tensor_apply_kernelI18TensorListMetadataILi3EE10SGDFunctorILi3EN3c104HalfES4_EJffffbbbfEEvlPViT_T0_DpT1_)
        /*008c*/ 	.word	0x00000000
.L_51:


//--------------------- .nv.info._Z25multi_tensor_apply_kernelI18TensorListMetadataILi4EE10SGDFunctorILi4EffEJffffbbbfEEvlPViT_T0_DpT1_ --------------------------
	.section	.nv.info._Z25multi_tensor_apply_kernelI18TensorListMetadataILi4EE10SGDFunctorILi4EffEJffffbbbfEEvlPViT_T0_DpT1_,"",@"SHT_CUDA_INFO"
	.sectionflags	@""
	.align	4


	//----- nvinfo : EIATTR_CUDA_API_VERSION
	.align		4
        /*0000*/ 	.byte	0x04, 0x37
        /*0002*/ 	.short	(.L_53 - .L_52)
.L_52:
        /*0004*/ 	.word	0x00000082


	//----- nvinfo : EIATTR_SW2861232_WAR
	.align		4
.L_53:
        /*0008*/ 	.byte	0x01, 0x35
	.zero		2


	//----- nvinfo : EIATTR_PARAM_CBANK
	.align		4
        /*000c*/ 	.byte	0x04, 0x0a
        /*000e*/ 	.short	(.L_55 - .L_54)
	.align		4
.L_54:
        /*0010*/ 	.word	index@(.nv.constant0._Z25multi_tensor_apply_kernelI18TensorListMetadataILi4EE10SGDFunctorILi4EffEJffffbbbfEEvlPViT_T0_DpT1_)
        /*0014*/ 	.short	0x0160
        /*0016*/ 	.short	0x0c14


	//----- nvinfo : EIATTR_CBANK_PARAM_SIZE
	.align		4
.L_55:
        /*0018*/ 	.byte	0x03, 0x19
        /*001a*/ 	.short	0x0c14


	//----- nvinfo : EIATTR_KPARAM_INFO
	.align		4
        /*001c*/ 	.byte	0x04, 0x17
        /*001e*/ 	.short	(.L_57 - .L_56)
.L_56:
        /*0020*/ 	.word	0x00000000
        /*0024*/ 	.short	0x000b
        /*0026*/ 	.short	0x0c10
        /*0028*/ 	.byte	0x00, 0xf0, 0x11, 0x00


	//----- nvinfo : EIATTR_KPARAM_INFO
	.align		4
.L_57:
        /*002c*/ 	.byte	0x04, 0x17
        /*002e*/ 	.short	(.L_59 - .L_58)
.L_58:
        /*0030*/ 	.word	0x00000000
        /*0034*/ 	.short	0x000a
        /*0036*/ 	.short	0x0c0e
        /*0038*/ 	.byte	0x00, 0xf0, 0x05, 0x00


	//----- nvinfo : EIATTR_KPARAM_INFO
	.align		4
.L_59:
        /*003c*/ 	.byte	0x04, 0x17
        /*003e*/ 	.short	(.L_61 - .L_60)
.L_60:
        /*0040*/ 	.word	0x00000000
        /*0044*/ 	.short	0x0009
        /*0046*/ 	.short	0x0c0d
        /*0048*/ 	.byte	0x00, 0xf0, 0x05, 0x00


	//----- nvinfo : EIATTR_KPARAM_INFO
	.align		4
.L_61:
        /*004c*/ 	.byte	0x04, 0x17
        /*004e*/ 	.short	(.L_63 - .L_62)
.L_62:
        /*0050*/ 	.word	0x00000000
        /*0054*/ 	.short	0x0008
        /*0056*/ 	.short	0x0c0c
        /*0058*/ 	.byte	0x00, 0xf0, 0x05, 0x00


	//----- nvinfo : EIATTR_KPARAM_INFO
	.align		4
.L_63:
        /*005c*/ 	.byte	0x04, 0x17
        /*005e*/ 	.short	(.L_65 - .L_64)
.L_64:
        /*0060*/ 	.word	0x00000000
        /*0064*/ 	.short	0x0007
        /*0066*/ 	.short	0x0c08
        /*0068*/ 	.byte	0x00, 0xf0, 0x11, 0x00


	//----- nvinfo : EIATTR_KPARAM_INFO
	.align		4
.L_65:
        /*006c*/ 	.byte	0x04, 0x17
        /*006e*/ 	.short	(.L_67 - .L_66)
.L_66:
        /*0070*/ 	.word	0x00000000
        /*0074*/ 	.short	0x0006
        /*0076*/ 	.short	0x0c04
        /*0078*/ 	.byte	0x00, 0xf0, 0x11, 0x00


	//----- nvinfo : EIATTR_KPARAM_INFO
	.align		4
.L_67:
        /*007c*/ 	.byte	0x04, 0x17
        /*007e*/ 	.short	(.L_69 - .L_68)
.L_68:
        /*0080*/ 	.word	0x00000000
        /*0084*/ 	.short	0x0005
        /*0086*/ 	.short	0x0c00
        /*0088*/ 	.byte	0x00, 0xf0, 0x11, 0x00


	//----- nvinfo : EIATTR_KPARAM_INFO
	.align		4
.L_69:
        /*008c*/ 	.byte	0x04, 0x17
        /*008e*/ 	.short	(.L_71 - .L_70)
.L_70:
        /*0090*/ 	.word	0x00000000
        /*0094*/ 	.short	0x0004
        /*0096*/ 	.short	0x0bfc
        /*0098*/ 	.byte	0x00, 0xf0, 0x11, 0x00


	//----- nvinfo : EIATTR_KPARAM_INFO
	.align		4
.L_71:
        /*009c*/ 	.byte	0x04, 0x17
        /*009e*/ 	.short	(.L_73 - .L_72)
.L_72:
        /*00a0*/ 	.word	0x00000000
        /*00a4*/ 	.short	0x0003
        /*00a6*/ 	.short	0x0bf8
        /*00a8*/ 	.byte	0x00, 0xf0, 0x05, 0x00


	//----- nvinfo : EIATTR_KPARAM_INFO
	.align		4
.L_73:
        /*00ac*/ 	.byte	0x04, 0x17
        /*00ae*/ 	.short	(.L_75 - .L_74)
.L_74:
        /*00b0*/ 	.word	0x00000000
        /*00b4*/ 	.short	0x0002
        /*00b6*/ 	.short	0x0010
        /*00b8*/ 	.byte	0x00, 0xf0, 0xa1, 0x2f


	//----- nvinfo : EIATTR_KPARAM_INFO
	.align		4
.L_75:
        /*00bc*/ 	.byte	0x04, 0x17
        /*00be*/ 	.short	(.L_77 - .L_76)
.L_76:
        /*00c0*/ 	.word	0x00000000
        /*00c4*/ 	.short	0x0001
        /*00c6*/ 	.short	0x0008
        /*00c8*/ 	.byte	0x00, 0xf0, 0x21, 0x00


	//----- nvinfo : EIATTR_KPARAM_INFO
	.align		4
.L_77:
        /*00cc*/ 	.byte	0x04, 0x17
        /*00ce*/ 	.short	(.L_79 - .L_78)
.L_78:
        /*00d0*/ 	.word	0x00000000
        /*00d4*/ 	.short	0x0000
        /*00d6*/ 	.short	0x0000
        /*00d8*/ 	.byte	0x00, 0xf0, 0x21, 0x00


	//----- nvinfo : EIATTR_MAXREG_COUNT
	.align		4
.L_79:
        /*00dc*/ 	.byte	0x03, 0x1b
        /*00de*/ 	.short	0x00ff


	//----- nvinfo : EIATTR_MERCURY_ISA_VERSION
	.align		4
        /*00e0*/ 	.byte	0x03, 0x5f
        /*00e2*/ 	.short	0x0000


	//----- nvinfo : EIATTR_EXIT_INSTR_OFFSETS
	.align		4
        /*00e4*/ 	.byte	0x04, 0x1c
        /*00e6*/ 	.short	(.L_81 - .L_80)


	//   ....[0]....
.L_80:
        /*00e8*/ 	.word	0x00000060


	//   ....[1]....
        /*00ec*/ 	.word	0x00000170


	//   ....[2]....
        /*00f0*/ 	.word	0x000014d0


	//----- nvinfo : EIATTR_CRS_STACK_SIZE
	.align		4
.L_81:
        /*00f4*/ 	.byte	0x04, 0x1e
        /*00f6*/ 	.short	(.L_83 - .L_82)
.L_82:
        /*00f8*/ 	.word	0x00000000
.L_83:


//--------------------- .nv.info._Z25multi_tensor_apply_kernelI18TensorListMetadataILi4EE10SGDFunctorILi4EN3c104HalfEfEJffffbbbfEEvlPViT_T0_DpT1_ --------------------------
	.section	.nv.info._Z25multi_tensor_apply_kernelI18TensorListMetadataILi4EE10SGDFunctorILi4EN3c104HalfEfEJffffbbbfEEvlPViT_T0_DpT1_,"",@"SHT_CUDA_INFO"
	.sectionflags	@""
	.align	4


	//----- nvinfo : EIATTR_CUDA_API_VERSION
	.align		4
        /*0000*/ 	.byte	0x04, 0x37
        /*0002*/ 	.short	(.L_85 - .L_84)
.L_84:
        /*0004*/ 	.word	0x00000082


	//----- nvinfo : EIATTR_SW2861232_WAR
	.align		4
.L_85:
        /*0008*/ 	.byte	0x01, 0x35
	.zero		2


	//----- nvinfo : EIATTR_PARAM_CBANK
	.align		4
        /*000c*/ 	.byte	0x04, 0x0a
        /*000e*/ 	.short	(.L_87 - .L_86)
	.align		4
.L_86:
        /*0010*/ 	.word	index@(.nv.constant0._Z25multi_tensor_apply_kernelI18TensorListMetadataILi4EE10SGDFunctorILi4EN3c104HalfEfEJffffbbbfEEvlPViT_T0_DpT1_)
        /*0014*/ 	.short	0x0160
        /*0016*/ 	.short	0x0c14


	//----- nvinfo : EIATTR_CBANK_PARAM_SIZE
	.align		4
.L_87:
        /*0018*/ 	.byte	0x03, 0x19
        /*001a*/ 	.short	0x0c14


	//----- nvinfo : EIATTR_KPARAM_INFO
	.align		4
        /*001c*/ 	.byte	0x04, 0x17
        /*001e*/ 	.short	(.L_89 - .L_88)
.L_88:
        /*0020*/ 	.word	0x00000000
        /*0024*/ 	.short	0x000b
        /*0026*/ 	.short	0x0c10
        /*0028*/ 	.byte	0x00, 0xf0, 0x11, 0x00


	//----- nvinfo : EIATTR_KPARAM_INFO
	.align		4
.L_89:
        /*002c*/ 	.byte	0x04, 0x17
        /*002e*/ 	.short	(.L_91 - .L_90)
.L_90:
        /*0030*/ 	.word	0x00000000
        /*0034*/ 	.short	0x000a
        /*0036*/ 	.short	0x0c0e
        /*0038*/ 	.byte	0x00, 0xf0, 0x05, 0x00


	//----- nvinfo : EIATTR_KPARAM_INFO
	.align		4
.L_91:
        /*003c*/ 	.byte	0x04, 0x17
        /*003e*/ 	.short	(.L_93 - .L_92)
.L_92:
        /*0040*/ 	.word	0x00000000
        /*0044*/ 	.short	0x0009
        /*0046*/ 	.short	0x0c0d
        /*0048*/ 	.byte	0x00, 0xf0, 0x05, 0x00


	//----- nvinfo : EIATTR_KPARAM_INFO
	.align		4
.L_93:
        /*004c*/ 	.byte	0x04, 0x17
        /*004e*/ 	.short	(.L_95 - .L_94)
.L_94:
        /*0050*/ 	.word	0x00000000
        /*0054*/ 	.short	0x0008
        /*0056*/ 	.short	0x0c0c
        /*0058*/ 	.byte	0x00, 0xf0, 0x05, 0x00


	//----- nvinfo : EIATTR_KPARAM_INFO
	.align		4
.L_95:
        /*005c*/ 	.byte	0x04, 0x17
        /*005e*/ 	.short	(.L_97 - .L_96)
.L_96:
        /*0060*/ 	.word	0x00000000
        /*0064*/ 	.short	0x0007
        /*0066*/ 	.short	0x0c08
        /*0068*/ 	.byte	0x00, 0xf0, 0x11, 0x00


	//----- nvinfo : EIATTR_KPARAM_INFO
	.align		4
.L_97:
        /*006c*/ 	.byte	0x04, 0x17
        /*006e*/ 	.short	(.L_99 - .L_98)
.L_98:
        /*0070*/ 	.word	0x00000000
        /*0074*/ 	.short	0x0006
        /*0076*/ 	.short	0x0c04
        /*0078*/ 	.byte	0x00, 0xf0, 0x11, 0x00


	//----- nvinfo : EIATTR_KPARAM_INFO
	.align		4
.L_99:
        /*007c*/ 	.byte	0x04, 0x17
        /*007e*/ 	.short	(.L_101 - .L_100)
.L_100:
        /*0080*/ 	.word	0x00000000
        /*0084*/ 	.short	0x0005
        /*0086*/ 	.short	0x0c00
        /*0088*/ 	.byte	0x00, 0xf0, 0x11, 0x00


	//----- nvinfo : EIATTR_KPARAM_INFO
	.align		4
.L_101:
        /*008c*/ 	.byte	0x04, 0x17
        /*008e*/ 	.short	(.L_103 - .L_102)
.L_102:
        /*0090*/ 	.word	0x00000000
        /*0094*/ 	.short	0x0004
        /*0096*/ 	.short	0x0bfc
        /*0098*/ 	.byte	0x00, 0xf0, 0x11, 0x00


	//----- nvinfo : EIATTR_KPARAM_INFO
	.align		4
.L_103:
        /*009c*/ 	.byte	0x04, 0x17
        /*009e*/ 	.short	(.L_105 - .L_104)
.L_104:
        /*00a0*/ 	.word	0x00000000
        /*00a4*/ 	.short	0x0003
        /*00a6*/ 	.short	0x0bf8
        /*00a8*/ 	.byte	0x00, 0xf0, 0x05, 0x00


	//----- nvinfo : EIATTR_KPARAM_INFO
	.align		4
.L_105:
        /*00ac*/ 	.byte	0x04, 0x17
        /*00ae*/ 	.short	(.L_107 - .L_106)
.L_106:
        /*00b0*/ 	.word	0x00000000
        /*00b4*/ 	.short	0x0002
        /*00b6*/ 	.short	0x0010
        /*00b8*/ 	.byte	0x00, 0xf0, 0xa1, 0x2f


	//----- nvinfo : EIATTR_KPARAM_INFO
	.align		4
.L_107:
        /*00bc*/ 	.byte	0x04, 0x17
        /*00be*/ 	.short	(.L_109 - .L_108)
.L_108:
        /*00c0*/ 	.word	0x00000000
        /*00c4*/ 	.short	0x0001
        /*00c6*/ 	.short	0x0008
        /*00c8*/ 	.byte	0x00, 0xf0, 0x21, 0x00


	//----- nvinfo : EIATTR_KPARAM_INFO
	.align		4
.L_109:
        /*00cc*/ 	.byte	0x04, 0x17
        /*00ce*/ 	.short	(.L_111 - .L_110)
.L_110:
        /*00d0*/ 	.word	0x00000000
        /*00d4*/ 	.short	0x0000
        /*00d6*/ 	.short	0x0000
        /*00d8*/ 	.byte	0x00, 0xf0, 0x21, 0x00


	//----- nvinfo : EIATTR_MAXREG_COUNT
	.align		4
.L_111:
        /*00dc*/ 	.byte	0x03, 0x1b
        /*00de*/ 	.short	0x00ff


	//----- nvinfo : EIATTR_MERCURY_ISA_VERSION
	.align		4
        /*00e0*/ 	.byte	0x03, 0x5f
        /*00e2*/ 	.short	0x0000


	//----- nvinfo : EIATTR_EXIT_INSTR_OFFSETS
	.align		4
        /*00e4*/ 	.byte	0x04, 0x1c
        /*00e6*/ 	.short	(.L_113 - .L_112)


	//   ....[0]....
.L_112:
        /*00e8*/ 	.word	0x00000060


	//   ....[1]....
        /*00ec*/ 	.word	0x00000170


	//   ....[2]....
        /*00f0*/ 	.word	0x000014e0


	//----- nvinfo : EIATTR_CRS_STACK_SIZE
	.align		4
.L_113:
        /*00f4*/ 	.byte	0x04, 0x1e
        /*00f6*/ 	.short	(.L_115 - .L_114)
.L_114:
        /*00f8*/ 	.word	0x00000000
.L_115:


//--------------------- .nv.info._Z25multi_tensor_apply_kernelI18TensorListMetadataILi3EE10SGDFunctorILi3EffEJffffbbbfEEvlPViT_T0_DpT1_ --------------------------
	.section	.nv.info._Z25multi_tensor_apply_kernelI18TensorListMetadataILi3EE10SGDFunctorILi3EffEJffffbbbfEEvlPViT_T0_DpT1_,"",@"SHT_CUDA_INFO"
	.sectionflags	@""
	.align	4


	//----- nvinfo : EIATTR_CUDA_API_VERSION
	.align		4
        /*0000*/ 	.byte	0x04, 0x37
        /*0002*/ 	.short	(.L_117 - .L_116)
.L_116:
        /*0004*/ 	.word	0x00000082


	//----- nvinfo : EIATTR_SW2861232_WAR
	.align		4
.L_117:
        /*0008*/ 	.byte	0x01, 0x35
	.zero		2


	//----- nvinfo : EIATTR_PARAM_CBANK
	.align		4
        /*000c*/ 	.byte	0x04, 0x0a
        /*000e*/ 	.short	(.L_119 - .L_118)
	.align		4
.L_118:
        /*0010*/ 	.word	index@(.nv.constant0._Z25multi_tensor_apply_kernelI18TensorListMetadataILi3EE10SGDFunctorILi3EffEJffffbbbfEEvlPViT_T0_DpT1_)
        /*0014*/ 	.short	0x0160
        /*0016*/ 	.short	0x0c74


	//----- nvinfo : EIATTR_CBANK_PARAM_SIZE
	.align		4
.L_119:
        /*0018*/ 	.byte	0x03, 0x19
        /*001a*/ 	.short	0x0c74


	//----- nvinfo : EIATTR_KPARAM_INFO
	.align		4
        /*001c*/ 	.byte	0x04, 0x17
        /*001e*/ 	.short	(.L_121 - .L_120)
.L_120:
        /*0020*/ 	.word	0x00000000
        /*0024*/ 	.short	0x000b
        /*0026*/ 	.short	0x0c70
        /*0028*/ 	.byte	0x00, 0xf0, 0x11, 0x00


	//----- nvinfo : EIATTR_KPARAM_INFO
	.align		4
.L_121:
        /*002c*/ 	.byte	0x04, 0x17
        /*002e*/ 	.short	(.L_123 - .L_122)
.L_122:
        /*0030*/ 	.word	0x00000000
        /*0034*/ 	.short	0x000a
        /*0036*/ 	.short	0x0c6e
        /*0038*/ 	.byte	0x00, 0xf0, 0x05, 0x00


	//----- nvinfo : EIATTR_KPARAM_INFO
	.align		4
.L_123:
        /*003c*/ 	.byte	0x04, 0x17
        /*003e*/ 	.short	(.L_125 - .L_124)
.L_124:
        /*0040*/ 	.word	0x00000000
        /*0044*/ 	.short	0x0009
        /*0046*/ 	.short	0x0c6d
        /*0048*/ 	.byte	0x00, 0xf0, 0x05, 0x00


	//----- nvinfo : EIATTR_KPARAM_INFO
	.align		4
.L_125:
        /*004c*/ 	.byte	0x04, 0x17
        /*004e*/ 	.short	(.L_127 - .L_126)
.L_126:
        /*0050*/ 	.word	0x00000000
        /*0054*/ 	.short	0x0008
        /*0056*/ 	.short	0x0c6c
        /*0058*/ 	.byte	0x00, 0xf0, 0x05, 0x00


	//----- nvinfo : EIATTR_KPARAM_INFO
	.align		4
.L_127:
        /*005c*/ 	.byte	0x04, 0x17
        /*005e*/ 	.short	(.L_129 - .L_128)
.L_128:
        /*0060*/ 	.word	0x00000000
        /*0064*/ 	.short	0x0007
        /*0066*/ 	.short	0x0c68
        /*0068*/ 	.byte	0x00, 0xf0, 0x11, 0x00


	//----- nvinfo : EIATTR_KPARAM_INFO
	.align		4
.L_129:
        /*006c*/ 	.byte	0x04, 0x17
        /*006e*/ 	.short	(.L_131 - .L_130)
.L_130:
        /*0070*/ 	.word	0x00000000
        /*0074*/ 	.short	0x0006
        /*0076*/ 	.short	0x0c64
        /*0078*/ 	.byte	0x00, 0xf0, 0x11, 0x00


	//----- nvinfo : EIATTR_KPARAM_INFO
	.align		4
.L_131:
        /*007c*/ 	.byte	0x04, 0x17
        /*007e*/ 	.short	(.L_133 - .L_132)
.L_132:
        /*0080*/ 	.word	0x00000000
        /*0084*/ 	.short	0x0005
        /*0086*/ 	.short	0x0c60
        /*0088*/ 	.byte	0x00, 0xf0, 0x11, 0x00


	//----- nvinfo : EIATTR_KPARAM_INFO
	.align		4
.L_133:
        /*008c*/ 	.byte	0x04, 0x17
        /*008e*/ 	.short	(.L_135 - .L_134)
.L_134:
        /*0090*/ 	.word	0x00000000
        /*0094*/ 	.short	0x0004
        /*0096*/ 	.short	0x0c5c
        /*0098*/ 	.byte	0x00, 0xf0, 0x11, 0x00


	//----- nvinfo : EIATTR_KPARAM_INFO
	.align		4
.L_135:
        /*009c*/ 	.byte	0x04, 0x17
        /*009e*/ 	.short	(.L_137 - .L_136)
.L_136:
        /*00a0*/ 	.word	0x00000000
        /*00a4*/ 	.short	0x0003
        /*00a6*/ 	.short	0x0c58
        /*00a8*/ 	.byte	0x00, 0xf0, 0x05, 0x00


	//----- nvinfo : EIATTR_KPARAM_INFO
	.align		4
.L_137:
        /*00ac*/ 	.byte	0x04, 0x17
        /*00ae*/ 	.short	(.L_139 - .L_138)
.L_138:
        /*00b0*/ 	.word	0x00000000
        /*00b4*/ 	.short	0x0002
        /*00b6*/ 	.short	0x0010
        /*00b8*/ 	.byte	0x00, 0xf0, 0x21, 0x31


	//----- nvinfo : EIATTR_KPARAM_INFO
	.align		4
.L_139:
        /*00bc*/ 	.byte	0x04, 0x17
        /*00be*/ 	.short	(.L_141 - .L_140)
.L_140:
        /*00c0*/ 	.word	0x00000000
        /*00c4*/ 	.short	0x0001
        /*00c6*/ 	.short	0x0008
        /*00c8*/ 	.byte	0x00, 0xf0, 0x21, 0x00


	//----- nvinfo : EIATTR_KPARAM_INFO
	.align		4
.L_141:
        /*00cc*/ 	.byte	0x04, 0x17
        /*00ce*/ 	.short	(.L_143 - .L_142)
.L_142:
        /*00d0*/ 	.word	0x00000000
        /*00d4*/ 	.short	0x0000
        /*00d6*/ 	.short	0x0000
        /*00d8*/ 	.byte	0x00, 0xf0, 0x21, 0x00


	//----- nvinfo : EIATTR_MAXREG_COUNT
	.align		4
.L_143:
        /*00dc*/ 	.byte	0x03, 0x1b
        /*00de*/ 	.short	0x00ff


	//----- nvinfo : EIATTR_MERCURY_ISA_VERSION
	.align		4
        /*00e0*/ 	.byte	0x03, 0x5f
        /*00e2*/ 	.short	0x0000


	//----- nvinfo : EIATTR_EXIT_INSTR_OFFSETS
	.align		4
        /*00e4*/ 	.byte	0x04, 0x1c
        /*00e6*/ 	.short	(.L_145 - .L_144)


	//   ....[0]....
.L_144:
        /*00e8*/ 	.word	0x00000060


	//   ....[1]....
        /*00ec*/ 	.word	0x00000170


	//   ....[2]....
        /*00f0*/ 	.word	0x00001300


	//----- nvinfo : EIATTR_CRS_STACK_SIZE
	.align		4
.L_145:
        /*00f4*/ 	.byte	0x04, 0x1e
        /*00f6*/ 	.short	(.L_147 - .L_146)
.L_146:
        /*00f8*/ 	.word	0x00000000
.L_147:


//--------------------- .nv.info._Z25multi_tensor_apply_kernelI18TensorListMetadataILi3EE10SGDFunctorILi3EN3c104HalfES4_EJffffbbbfEEvlPViT_T0_DpT1_ --------------------------
	.section	.nv.info._Z25multi_tensor_apply_kernelI18TensorListMetadataILi3EE10SGDFunctorILi3EN3c104HalfES4_EJffffbbbfEEvlPViT_T0_DpT1_,"",@"SHT_CUDA_INFO"
	.sectionflags	@""
	.align	4


	//----- nvinfo : EIATTR_CUDA_API_VERSION
	.align		4
        /*0000*/ 	.byte	0x04, 0x37
        /*0002*/ 	.short	(.L_149 - .L_148)
.L_148:
        /*0004*/ 	.word	0x00000082


	//----- nvinfo : EIATTR_SW2861232_WAR
	.align		4
.L_149:
        /*0008*/ 	.byte	0x01, 0x35
	.zero		2


	//----- nvinfo : EIATTR_PARAM_CBANK
	.align		4
        /*000c*/ 	.byte	0x04, 0x0a
        /*000e*/ 	.short	(.L_151 - .L_150)
	.align		4
.L_150:
        /*0010*/ 	.word	index@(.nv.constant0._Z25multi_tensor_apply_kernelI18TensorListMetadataILi3EE10SGDFunctorILi3EN3c104HalfES4_EJffffbbbfEEvlPViT_T0_DpT1_)
        /*0014*/ 	.short	0x0160
        /*0016*/ 	.short	0x0c74


	//----- nvinfo : EIATTR_CBANK_PARAM_SIZE
	.align		4
.L_151:
        /*0018*/ 	.byte	0x03, 0x19
        /*001a*/ 	.short	0x0c74


	//----- nvinfo : EIATTR_KPARAM_INFO
	.align		4
        /*001c*/ 	.byte	0x04, 0x17
        /*001e*/ 	.short	(.L_153 - .L_152)
.L_152:
        /*0020*/ 	.word	0x00000000
        /*0024*/ 	.short	0x000b
        /*0026*/ 	.short	0x0c70
        /*0028*/ 	.byte	0x00, 0xf0, 0x11, 0x00


	//----- nvinfo : EIATTR_KPARAM_INFO
	.align		4
.L_153:
        /*002c*/ 	.byte	0x04, 0x17
        /*002e*/ 	.short	(.L_155 - .L_154)
.L_154:
        /*0030*/ 	.word	0x00000000
        /*0034*/ 	.short	0x000a
        /*0036*/ 	.short	0x0c6e
        /*0038*/ 	.byte	0x00, 0xf0, 0x05, 0x00


	//----- nvinfo : EIATTR_KPARAM_INFO
	.align		4
.L_155:
        /*003c*/ 	.byte	0x04, 0x17
        /*003e*/ 	.short	(.L_157 - .L_156)
.L_156:
        /*0040*/ 	.word	0x00000000
        /*0044*/ 	.short	0x0009
        /*0046*/ 	.short	0x0c6d
        /*0048*/ 	.byte	0x00, 0xf0, 0x05, 0x00


	//----- nvinfo : EIATTR_KPARAM_INFO
	.align		4
.L_157:
        /*004c*/ 	.byte	0x04, 0x17
        /*004e*/ 	.short	(.L_159 - .L_158)
.L_158:
        /*0050*/ 	.word	0x00000000
        /*0054*/ 	.short	0x0008
        /*0056*/ 	.short	0x0c6c
        /*0058*/ 	.byte	0x00, 0xf0, 0x05, 0x00


	//----- nvinfo : EIATTR_KPARAM_INFO
	.align		4
.L_159:
        /*005c*/ 	.byte	0x04, 0x17
        /*005e*/ 	.short	(.L_161 - .L_160)
.L_160:
        /*0060*/ 	.word	0x00000000
        /*0064*/ 	.short	0x0007
        /*0066*/ 	.short	0x0c68
        /*0068*/ 	.byte	0x00, 0xf0, 0x11, 0x00


	//----- nvinfo : EIATTR_KPARAM_INFO
	.align		4
.L_161:
        /*006c*/ 	.byte	0x04, 0x17
        /*006e*/ 	.short	(.L_163 - .L_162)
.L_162:
        /*0070*/ 	.word	0x00000000
        /*0074*/ 	.short	0x0006
        /*0076*/ 	.short	0x0c64
        /*0078*/ 	.byte	0x00, 0xf0, 0x11, 0x00


	//----- nvinfo : EIATTR_KPARAM_INFO
	.align		4
.L_163:
        /*007c*/ 	.byte	0x04, 0x17
        /*007e*/ 	.short	(.L_165 - .L_164)
.L_164:
        /*0080*/ 	.word	0x00000000
        /*0084*/ 	.short	0x0005
        /*0086*/ 	.short	0x0c60
        /*0088*/ 	.byte	0x00, 0xf0, 0x11, 0x00


	//----- nvinfo : EIATTR_KPARAM_INFO
	.align		4
.L_165:
        /*008c*/ 	.byte	0x04, 0x17
        /*008e*/ 	.short	(.L_167 - .L_166)
.L_166:
        /*0090*/ 	.word	0x00000000
        /*0094*/ 	.short	0x0004
        /*0096*/ 	.short	0x0c5c
        /*0098*/ 	.byte	0x00, 0xf0, 0x11, 0x00


	//----- nvinfo : EIATTR_KPARAM_INFO
	.align		4
.L_167:
        /*009c*/ 	.byte	0x04, 0x17
        /*009e*/ 	.short	(.L_169 - .L_168)
.L_168:
        /*00a0*/ 	.word	0x00000000
        /*00a4*/ 	.short	0x0003
        /*00a6*/ 	.short	0x0c58
        /*00a8*/ 	.byte	0x00, 0xf0, 0x05, 0x00


	//----- nvinfo : EIATTR_KPARAM_INFO
	.align		4
.L_169:
        /*00ac*/ 	.byte	0x04, 0x17
        /*00ae*/ 	.short	(.L_171 - .L_170)
.L_170:
        /*00b0*/ 	.word	0x00000000
        /*00b4*/ 	.short	0x0002
        /*00b6*/ 	.short	0x0010
        /*00b8*/ 	.byte	0x00, 0xf0, 0x21, 0x31


	//----- nvinfo : EIATTR_KPARAM_INFO
	.align		4
.L_171:
        /*00bc*/ 	.byte	0x04, 0x17
        /*00be*/ 	.short	(.L_173 - .L_172)
.L_172:
        /*00c0*/ 	.word	0x00000000
        /*00c4*/ 	.short	0x0001
        /*00c6*/ 	.short	0x0008
        /*00c8*/ 	.byte	0x00, 0xf0, 0x21, 0x00


	//----- nvinfo : EIATTR_KPARAM_INFO
	.align		4
.L_173:
        /*00cc*/ 	.byte	0x04, 0x17
        /*00ce*/ 	.short	(.L_175 - .L_174)
.L_174:
        /*00d0*/ 	.word	0x00000000
        /*00d4*/ 	.short	0x0000
        /*00d6*/ 	.short	0x0000
        /*00d8*/ 	.byte	0x00, 0xf0, 0x21, 0x00


	//----- nvinfo : EIATTR_MAXREG_COUNT
	.align		4
.L_175:
        /*00dc*/ 	.byte	0x03, 0x1b
        /*00de*/ 	.short	0x00ff


	//----- nvinfo : EIATTR_MERCURY_ISA_VERSION
	.align		4
        /*00e0*/ 	.byte	0x03, 0x5f
        /*00e2*/ 	.short	0x0000


	//----- nvinfo : EIATTR_EXIT_INSTR_OFFSETS
	.align		4
        /*00e4*/ 	.byte	0x04, 0x1c
        /*00e6*/ 	.short	(.L_177 - .L_176)


	//   ....[0]....
.L_176:
        /*00e8*/ 	.word	0x00000060


	//   ....[1]....
        /*00ec*/ 	.word	0x00000170


	//   ....[2]....
        /*00f0*/ 	.word	0x00001630


	//----- nvinfo : EIATTR_CRS_STACK_SIZE
	.align		4
.L_177:
        /*00f4*/ 	.byte	0x04, 0x1e
        /*00f6*/ 	.short	(.L_179 - .L_178)
.L_178:
        /*00f8*/ 	.word	0x00000000
.L_179:


//--------------------- .nv.callgraph             --------------------------
	.section	.nv.callgraph,"",@"SHT_CUDA_CALLGRAPH"
	.align	4
	.sectionentsize	8
	.align		4
        /*0000*/ 	.word	0x00000000
	.align		4
        /*0004*/ 	.word	0xffffffff
	.align		4
        /*0008*/ 	.word	0x00000000
	.align		4
        /*000c*/ 	.word	0xfffffffe
	.align		4
        /*0010*/ 	.word	0x00000000
	.align		4
        /*0014*/ 	.word	0xfffffffd
	.align		4
        /*0018*/ 	.word	0x00000000
	.align		4
        /*001c*/ 	.word	0xfffffffc


//--------------------- .nv.rel.action            --------------------------
	.section	.nv.rel.action,"",@"SHT_CUDA_RELOCINFO"
	.align	8
	.sectionentsize	8
        /*0000*/ 	.byte	0x73, 0x00, 0x00, 0x00, 0x00, 0x00, 0x00, 0x00, 0x00, 0x00, 0x00, 0x11, 0x25, 0x00, 0x05, 0x36


//--------------------- .nv.constant4             --------------------------
	.section	.nv.constant4,"a",@progbits
	.align	8
	.align		8
.nv.constant4:
        /*0000*/ 	.dword	_ZN57_INTERNAL_3d4148be_26_multi_tensor_sgd_kernel_cu_cfffd2454cuda3std3__45__cpo5beginE
	.align		8
        /*0008*/ 	.dword	_ZN57_INTERNAL_3d4148be_26_multi_tensor_sgd_kernel_cu_cfffd2454cuda3std3__45__cpo3endE
	.align		8
        /*0010*/ 	.dword	_ZN57_INTERNAL_3d4148be_26_multi_tensor_sgd_kernel_cu_cfffd2454cuda3std3__45__cpo6cbeginE
	.align		8
        /*0018*/ 	.dword	_ZN57_INTERNAL_3d4148be_26_multi_tensor_sgd_kernel_cu_cfffd2454cuda3std3__45__cpo4cendE
	.align		8
        /*0020*/ 	.dword	_ZN57_INTERNAL_3d4148be_26_multi_tensor_sgd_kernel_cu_cfffd2454cuda3std3__45__cpo6rbeginE
	.align		8
        /*0028*/ 	.dword	_ZN57_INTERNAL_3d4148be_26_multi_tensor_sgd_kernel_cu_cfffd2454cuda3std3__45__cpo4rendE
	.align		8
        /*0030*/ 	.dword	_ZN57_INTERNAL_3d4148be_26_multi_tensor_sgd_kernel_cu_cfffd2454cuda3std3__45__cpo7crbeginE
	.align		8
        /*0038*/ 	.dword	_ZN57_INTERNAL_3d4148be_26_multi_tensor_sgd_kernel_cu_cfffd2454cuda3std3__45__cpo5crendE
	.align		8
        /*0040*/ 	.dword	_ZN57_INTERNAL_3d4148be_26_multi_tensor_sgd_kernel_cu_cfffd2454cuda3std3__459_GLOBAL__N__3d4148be_26_multi_tensor_sgd_kernel_cu_cfffd2456ignoreE
	.align		8
        /*0048*/ 	.dword	_ZN57_INTERNAL_3d4148be_26_multi_tensor_sgd_kernel_cu_cfffd2454cuda3std3__419piecewise_constructE
	.align		8
        /*0050*/ 	.dword	_ZN57_INTERNAL_3d4148be_26_multi_tensor_sgd_kernel_cu_cfffd2454cuda3std3__48in_placeE
	.align		8
        /*0058*/ 	.dword	_ZN57_INTERNAL_3d4148be_26_multi_tensor_sgd_kernel_cu_cfffd2454cuda3std3__420unreachable_sentinelE
	.align		8
        /*0060*/ 	.dword	_ZN57_INTERNAL_3d4148be_26_multi_tensor_sgd_kernel_cu_cfffd2454cuda3std6ranges3__45__cpo4swapE
	.align		8
        /*0068*/ 	.dword	_ZN57_INTERNAL_3d4148be_26_multi_tensor_sgd_kernel_cu_cfffd2454cuda3std6ranges3__45__cpo9iter_moveE
	.align		8
        /*0070*/ 	.dword	_ZN57_INTERNAL_3d4148be_26_multi_tensor_sgd_kernel_cu_cfffd2454cuda3std6ranges3__45__cpo5beginE
	.align		8
        /*0078*/ 	.dword	_ZN57_INTERNAL_3d4148be_26_multi_tensor_sgd_kernel_cu_cfffd2454cuda3std6ranges3__45__cpo3endE
	.align		8
        /*0080*/ 	.dword	_ZN57_INTERNAL_3d4148be_26_multi_tensor_sgd_kernel_cu_cfffd2454cuda3std6ranges3__45__cpo6cbeginE
	.align		8
        /*0088*/ 	.dword	_ZN57_INTERNAL_3d4148be_26_multi_tensor_sgd_kernel_cu_cfffd2454cuda3std6ranges3__45__cpo4cendE
	.align		8
        /*0090*/ 	.dword	_ZN57_INTERNAL_3d4148be_26_multi_tensor_sgd_kernel_cu_cfffd2454cuda3std6ranges3__45__cpo7advanceE
	.align		8
        /*0098*/ 	.dword	_ZN57_INTERNAL_3d4148be_26_multi_tensor_sgd_kernel_cu_cfffd2454cuda3std6ranges3__45__cpo9iter_swapE
	.align		8
        /*00a0*/ 	.dword	_ZN57_INTERNAL_3d4148be_26_multi_tensor_sgd_kernel_cu_cfffd2454cuda3std6ranges3__45__cpo4nextE
	.align		8
        /*00a8*/ 	.dword	_ZN57_INTERNAL_3d4148be_26_multi_tensor_sgd_kernel_cu_cfffd2454cuda3std6ranges3__45__cpo4prevE
	.align		8
        /*00b0*/ 	.dword	_ZN57_INTERNAL_3d4148be_26_multi_tensor_sgd_kernel_cu_cfffd2454cuda3std6ranges3__45__cpo4dataE
	.align		8
        /*00b8*/ 	.dword	_ZN57_INTERNAL_3d4148be_26_multi_tensor_sgd_kernel_cu_cfffd2454cuda3std6ranges3__45__cpo5cdataE
	.align		8
        /*00c0*/ 	.dword	_ZN57_INTERNAL_3d4148be_26_multi_tensor_sgd_kernel_cu_cfffd2454cuda3std6ranges3__45__cpo4sizeE
	.align		8
        /*00c8*/ 	.dword	_ZN57_INTERNAL_3d4148be_26_multi_tensor_sgd_kernel_cu_cfffd2454cuda3std6ranges3__45__cpo5ssizeE
	.align		8
        /*00d0*/ 	.dword	_ZN57_INTERNAL_3d4148be_26_multi_tensor_sgd_kernel_cu_cfffd2454cuda3std6ranges3__45__cpo8distanceE
	.align		8
        /*00d8*/ 	.dword	_ZN57_INTERNAL_3d4148be_26_multi_tensor_sgd_kernel_cu_cfffd2456thrust23THRUST_300001_SM_800_NS6system6detail10sequential3seqE


//--------------------- .nv.constant2._Z25multi_tensor_apply_kernelI18TensorListMetadataILi4EE10SGDFunctorILi4EffEJffffbbbfEEvlPViT_T0_DpT1_ --------------------------
	.section	.nv.constant2._Z25multi_tensor_apply_kernelI18TensorListMetadataILi4EE10SGDFunctorILi4EffEJffffbbbfEEvlPViT_T0_DpT1_,"a",@progbits
	.sectionflags	@""
	.align	4
.nv.constant2._Z25multi_tensor_apply_kernelI18TensorListMetadataILi4EE10SGDFunctorILi4EffEJffffbbbfEEvlPViT_T0_DpT1_:
        /*0000*/ 	.byte	0x10, 0x00, 0x00, 0x00, 0x00, 0x00, 0x00, 0x00


//--------------------- .nv.constant0._Z25multi_tensor_apply_kernelI18TensorListMetadataILi4EE10SGDFunctorILi4EffEJffffbbbfEEvlPViT_T0_DpT1_ --------------------------
	.section	.nv.constant0._Z25multi_tensor_apply_kernelI18TensorListMetadataILi4EE10SGDFunctorILi4EffEJffffbbbfEEvlPViT_T0_DpT1_,"a",@progbits
	.sectionflags	@""
	.align	4
.nv.constant0._Z25multi_tensor_apply_kernelI18TensorListMetadataILi4EE10SGDFunctorILi4EffEJffffbbbfEEvlPViT_T0_DpT1_:
	.zero		3444


//--------------------- .nv.constant2._Z25multi_tensor_apply_kernelI18TensorListMetadataILi4EE10SGDFunctorILi4EN3c104HalfEfEJffffbbbfEEvlPViT_T0_DpT1_ --------------------------
	.section	.nv.constant2._Z25multi_tensor_apply_kernelI18TensorListMetadataILi4EE10SGDFunctorILi4EN3c104HalfEfEJffffbbbfEEvlPViT_T0_DpT1_,"a",@progbits
	.sectionflags	@""
	.align	4
.nv.constant2._Z25multi_tensor_apply_kernelI18TensorListMetadataILi4EE10SGDFunctorILi4EN3c104HalfEfEJffffbbbfEEvlPViT_T0_DpT1_:
        /*0000*/ 	.byte	0x10, 0x00, 0x00, 0x00, 0x00, 0x00, 0x00, 0x00


//--------------------- .nv.constant0._Z25multi_tensor_apply_kernelI18TensorListMetadataILi4EE10SGDFunctorILi4EN3c104HalfEfEJffffbbbfEEvlPViT_T0_DpT1_ --------------------------
	.section	.nv.constant0._Z25multi_tensor_apply_kernelI18TensorListMetadataILi4EE10SGDFunctorILi4EN3c104HalfEfEJffffbbbfEEvlPViT_T0_DpT1_,"a",@progbits
	.sectionflags	@""
	.align	4
.nv.constant0._Z25multi_tensor_apply_kernelI18TensorListMetadataILi4EE10SGDFunctorILi4EN3c104HalfEfEJffffbbbfEEvlPViT_T0_DpT1_:
	.zero		3444


//--------------------- .nv.constant2._Z25multi_tensor_apply_kernelI18TensorListMetadataILi3EE10SGDFunctorILi3EffEJffffbbbfEEvlPViT_T0_DpT1_ --------------------------
	.section	.nv.constant2._Z25multi_tensor_apply_kernelI18TensorListMetadataILi3EE10SGDFunctorILi3EffEJffffbbbfEEvlPViT_T0_DpT1_,"a",@progbits
	.sectionflags	@""
	.align	4
.nv.constant2._Z25multi_tensor_apply_kernelI18TensorListMetadataILi3EE10SGDFunctorILi3EffEJffffbbbfEEvlPViT_T0_DpT1_:
        /*0000*/ 	.byte	0x10, 0x00, 0x00, 0x00, 0x00, 0x00, 0x00, 0x00


//--------------------- .nv.constant0._Z25multi_tensor_apply_kernelI18TensorListMetadataILi3EE10SGDFunctorILi3EffEJffffbbbfEEvlPViT_T0_DpT1_ --------------------------
	.section	.nv.constant0._Z25multi_tensor_apply_kernelI18TensorListMetadataILi3EE10SGDFunctorILi3EffEJffffbbbfEEvlPViT_T0_DpT1_,"a",@progbits
	.sectionflags	@""
	.align	4
.nv.constant0._Z25multi_tensor_apply_kernelI18TensorListMetadataILi3EE10SGDFunctorILi3EffEJffffbbbfEEvlPViT_T0_DpT1_:
	.zero		3540


//--------------------- .nv.constant2._Z25multi_tensor_apply_kernelI18TensorListMetadataILi3EE10SGDFunctorILi3EN3c104HalfES4_EJffffbbbfEEvlPViT_T0_DpT1_ --------------------------
	.section	.nv.constant2._Z25multi_tensor_apply_kernelI18TensorListMetadataILi3EE10SGDFunctorILi3EN3c104HalfES4_EJffffbbbfEEvlPViT_T0_DpT1_,"a",@progbits
	.sectionflags	@""
	.align	4
.nv.constant2._Z25multi_tensor_apply_kernelI18TensorListMetadataILi3EE10SGDFunctorILi3EN3c104HalfES4_EJffffbbbfEEvlPViT_T0_DpT1_:
        /*0000*/ 	.byte	0x10, 0x00, 0x00, 0x00, 0x00, 0x00, 0x00, 0x00


//--------------------- .nv.constant0._Z25multi_tensor_apply_kernelI18TensorListMetadataILi3EE10SGDFunctorILi3EN3c104HalfES4_EJffffbbbfEEvlPViT_T0_DpT1_ --------------------------
	.section	.nv.constant0._Z25multi_tensor_apply_kernelI18TensorListMetadataILi3EE10SGDFunctorILi3EN3c104HalfES4_EJffffbbbfEEvlPViT_T0_DpT1_,"a",@progbits
	.sectionflags	@""
	.align	4
.nv.constant0._Z25multi_tensor_apply_kernelI18TensorListMetadataILi3EE10SGDFunctorILi3EN3c104HalfES4_EJffffbbbfEEvlPViT_T0_DpT1_:
	.zero		3540


//--------------------- .text._Z25multi_tensor_apply_kernelI18TensorListMetadataILi4EE10SGDFunctorILi4EffEJffffbbbfEEvlPViT_T0_DpT1_ --------------------------
	.section	.text._Z25multi_tensor_apply_kernelI18TensorListMetadataILi4EE10SGDFunctorILi4EffEJffffbbbfEEvlPViT_T0_DpT1_,"ax",@progbits
	.sectioninfo	@"SHI_REGISTERS=40"
	.align	128
        .global         _Z25multi_tensor_apply_kernelI18TensorListMetadataILi4EE10SGDFunctorILi4EffEJffffbbbfEEvlPViT_T0_DpT1_
        .type           _Z25multi_tensor_apply_kernelI18TensorListMetadataILi4EE10SGDFunctorILi4EffEJffffbbbfEEvlPViT_T0_DpT1_,@function
        .size           _Z25multi_tensor_apply_kernelI18TensorListMetadataILi4EE10SGDFunctorILi4EffEJffffbbbfEEvlPViT_T0_DpT1_,(.L_x_99 - _Z25multi_tensor_apply_kernelI18TensorListMetadataILi4EE10SGDFunctorILi4EffEJffffbbbfEEvlPViT_T0_DpT1_)
        .other          _Z25multi_tensor_apply_kernelI18TensorListMetadataILi4EE10SGDFunctorILi4EffEJffffbbbfEEvlPViT_T0_DpT1_,@"STO_CUDA_ENTRY STV_DEFAULT"
_Z25multi_tensor_apply_kernelI18TensorListMetadataILi4EE10SGDFunctorILi4EffEJffffbbbfEEvlPViT_T0_DpT1_:
.text._Z25multi_tensor_apply_kernelI18TensorListMetadataILi4EE10SGDFunctorILi4EffEJffffbbbfEEvlPViT_T0_DpT1_:
[----:B------:R-:W-:Y:S02]  /*0000*/  IMAD.MOV.U32 R1, RZ, RZ, c[0x0][0x28] ;  /* 0x00000a00ff017624 */ /* 0x000fe400078e00ff */
[----:B------:R-:W-:Y:S01]  /*0010*/  IMAD.MOV.U32 R2, RZ, RZ, c[0x0][0x168] ;  /* 0x00005a00ff027624 */ /* 0x000fe200078e00ff */
[----:B------:R-:W-:Y:S01]  /*0020*/  ULDC.64 UR12, c[0x0][0x118] ;  /* 0x00004600000c7ab9 */ /* 0x000fe20000000a00 */
[----:B------:R-:W-:-:S05]  /*0030*/  IMAD.MOV.U32 R3, RZ, RZ, c[0x0][0x16c] ;  /* 0x00005b00ff037624 */ /* 0x000fca00078e00ff */
[----:B------:R-:W2:Y:S02]  /*0040*/  LDG.E.STRONG.SYS R2, [R2.64] ;  /* 0x0000000c02027981 */ /* 0x000ea4000c1f5900 */
[----:B--2---:R-:W-:-:S13]  /*0050*/  ISETP.NE.AND P0, PT, R2, RZ, PT ;  /* 0x000000ff0200720c */ /* 0x004fda0003f05270 */
[----:B------:R-:W-:Y:S05]  /*0060*/  @P0 EXIT ;  /* 0x000000000000094d */ /* 0x000fea0003800000 */
[----:B------:R-:W0:Y:S01]  /*0070*/  S2UR UR5, SR_CTAID.X ;  /* 0x00000000000579c3 */ /* 0x000e220000002500 */
[----:B------:R-:W-:Y:S02]  /*0080*/  UMOV UR4, 0x4 ;  /* 0x0000000400047882 */ /* 0x000fe40000000000 */
[----:B------:R-:W-:Y:S02]  /*0090*/  ULDC UR7, c[0x2][0x0] ;  /* 0x0080000000077ab9 */ /* 0x000fe40000000800 */
[----:B------:R-:W-:Y:S02]  /*00a0*/  UMOV UR6, 0x8 ;  /* 0x0000000800067882 */ /* 0x000fe40000000000 */
[----:B------:R-:W-:Y:S02]  /*00b0*/  ULDC UR8, c[0x0][0x160] ;  /* 0x0000580000087ab9 */ /* 0x000fe40000000800 */
[----:B0-----:R-:W-:-:S03]  /*00c0*/  UIMAD UR4, UR5, UR4, UR7 ;  /* 0x00000004050472a4 */ /* 0x001fc6000f8e0207 */
[----:B------:R-:W-:Y:S02]  /*00d0*/  ULDC.U8 UR5, c[0x0][UR5+0x710] ;  /* 0x0001c40005057abb */ /* 0x000fe40008000000 */
[----:B------:R-:W-:-:S03]  /*00e0*/  UIMAD UR5, UR5, UR6, UR7 ;  /* 0x00000006050572a4 */ /* 0x000fc6000f8e0207 */
[----:B------:R-:W-:Y:S02]  /*00f0*/  UMOV UR6, 0x1 ;  /* 0x0000000100067882 */ /* 0x000fe40000000000 */
[----:B------:R-:W-:Y:S02]  /*0100*/  UISETP.LE.AND UP0, UPT, UR6, UR8, UPT ;  /* 0x000000080600728c */ /* 0x000fe4000bf03270 */
[----:B------:R-:W-:Y:S02]  /*0110*/  ULDC UR4, c[0x0][UR4+0x840] ;  /* 0x0002100004047abb */ /* 0x000fe40008000800 */
[----:B------:R-:W-:-:S03]  /*0120*/  UIMAD UR8, UR4, UR8, URZ ;  /* 0x00000008040872a4 */ /* 0x000fc6000f8e023f */
[----:B------:R-:W-:Y:S02]  /*0130*/  ULDC UR4, c[0x0][UR5+0x5e0] ;  /* 0x0001780005047abb */ /* 0x000fe40008000800 */
[----:B------:R-:W-:-:S04]  /*0140*/  UIADD3 UR9, UR4, -UR8, URZ ;  /* 0x8000000804097290 */ /* 0x000fc8000fffe03f */
[----:B------:R-:W-:-:S06]  /*0150*/  UISETP.LT.OR UP0, UPT, UR9, 0x1, !UP0 ;  /* 0x000000010900788c */ /* 0x000fcc000c701670 */
[----:B------:R-:W-:-:S13]  /*0160*/  PLOP3.LUT P0, PT, PT, PT, UP0, 0x80, 0x0 ;  /* 0x000000000000781c */ /* 0x000fda0003f0f008 */
[----:B------:R-:W-:Y:S05]  /*0170*/  @P0 EXIT ;  /* 0x000000000000094d */ /* 0x000fea0003800000 */
[----:B------:R-:W-:Y:S01]  /*0180*/  IMAD.MOV.U32 R0, RZ, RZ, c[0x0][0xd64] ;  /* 0x00035900ff007624 */ /* 0x000fe200078e00ff */
[----:B------:R-:W0:Y:S01]  /*0190*/  S2R R30, SR_TID.X ;  /* 0x00000000001e7919 */ /* 0x000e220000002100 */
[----:B------:R-:W-:Y:S01]  /*01a0*/  FSETP.NEU.FTZ.AND P0, PT, RZ, c[0x0][0xd5c], PT ;  /* 0x00035700ff007a0b */ /* 0x000fe20003f1d000 */
[----:B------:R-:W-:Y:S01]  /*01b0*/  ULDC.S8 UR4, c[0x0][0xd6e] ;  /* 0x00035b8000047ab9 */ /* 0x000fe20000000200 */
[----:B------:R-:W-:Y:S01]  /*01c0*/  FADD.FTZ R0, -R0, 1 ;  /* 0x3f80000000007421 */ /* 0x000fe20000010100 */
[----:B------:R-:W1:Y:S01]  /*01d0*/  S2R R23, SR_TID.X ;  /* 0x0000000000177919 */ /* 0x000e620000002100 */
[----:B------:R-:W-:Y:S02]  /*01e0*/  USHF.R.S32.HI UR20, URZ, 0x1f, UR8 ;  /* 0x0000001f3f147899 */ /* 0x000fe40008011408 */
[----:B------:R2:W3:Y:S01]  /*01f0*/  R2UR UR11, R0 ;  /* 0x00000000000b73c2 */ /* 0x0004e200000e0000 */
[----:B------:R-:W-:Y:S02]  /*0200*/  ULDC.64 UR14, c[0x0][UR5+0x160] ;  /* 0x00005800050e7abb */ /* 0x000fe40008000a00 */
[----:B------:R-:W-:-:S02]  /*0210*/  ULDC.64 UR16, c[0x0][UR5+0x280] ;  /* 0x0000a00005107abb */ /* 0x000fc40008000a00 */
[----:B------:R-:W-:Y:S02]  /*0220*/  ULDC.64 UR18, c[0x0][UR5+0x3a0] ;  /* 0x0000e80005127abb */ /* 0x000fe40008000a00 */
[----:B------:R-:W-:Y:S02]  /*0230*/  VOTEU.ANY UP0, P0 ;  /* 0x00000000003f7886 */ /* 0x000fe40000000100 */
[----:B------:R-:W-:Y:S02]  /*0240*/  UISETP.EQ.AND UP1, UPT, UR4, URZ, UP0 ;  /* 0x0000003f0400728c */ /* 0x000fe40008722270 */
[----:B------:R-:W-:Y:S02]  /*0250*/  UISETP.NE.AND UP0, UPT, UR4, URZ, UP0 ;  /* 0x0000003f0400728c */ /* 0x000fe40008705270 */
[----:B------:R-:W-:Y:S02]  /*0260*/  ULDC.64 UR6, c[0x0][UR5+0x4c0] ;  /* 0x0001300005067abb */ /* 0x000fe40008000a00 */
[----:B--2---:R-:W-:-:S02]  /*0270*/  UMOV UR4, URZ ;  /* 0x0000003f00047c82 */ /* 0x004fc40008000000 */
.L_x_23:
[----:B0-----:R-:W-:-:S04]  /*0280*/  IADD3 R9, R30, UR4, RZ ;  /* 0x000000041e097c10 */ /* 0x001fc8000fffe0ff */
[C---:B------:R-:W-:Y:S02]  /*0290*/  ISETP.GE.AND P0, PT, R9.reuse, c[0x0][0x160], PT ;  /* 0x0000580009007a0c */ /* 0x040fe40003f06270 */
[C---:B------:R-:W-:Y:S02]  /*02a0*/  IADD3 R15, P1, R9.reuse, UR8, RZ ;  /* 0x00000008090f7c10 */ /* 0x040fe4000ff3e0ff */
[C---:B------:R-:W-:Y:S02]  /*02b0*/  ISETP.LT.AND P0, PT, R9.reuse, UR9, !P0 ;  /* 0x0000000909007c0c */ /* 0x040fe4000c701270 */
[C---:B------:R-:W-:Y:S02]  /*02c0*/  IADD3 R7, R9.reuse, c[0x0][0x0], RZ ;  /* 0x0000000009077a10 */ /* 0x040fe40007ffe0ff */
[----:B------:R-:W-:Y:S02]  /*02d0*/  LEA.HI.X.SX32 R2, R9, UR20, 0x1, P1 ;  /* 0x0000001409027c11 */ /* 0x000fe400088f0eff */
[----:B------:R-:W-:-:S02]  /*02e0*/  ISETP.GE.AND P1, PT, R7, c[0x0][0x160], PT ;  /* 0x0000580007007a0c */ /* 0x000fc40003f26270 */
[C---:B------:R-:W-:Y:S02]  /*02f0*/  IADD3 R0, P2, R7.reuse, UR8, RZ ;  /* 0x0000000807007c10 */ /* 0x040fe4000ff5e0ff */
[----:B------:R-:W-:Y:S02]  /*0300*/  IADD3 R34, R7, c[0x0][0x0], RZ ;  /* 0x0000000007227a10 */ /* 0x000fe40007ffe0ff */
[C---:B------:R-:W-:Y:S01]  /*0310*/  SHF.L.U64.HI R17, R15.reuse, 0x2, R2 ;  /* 0x000000020f117819 */ /* 0x040fe20000010202 */
[----:B------:R-:W-:Y:S01]  /*0320*/  IMAD.SHL.U32 R15, R15, 0x4, RZ ;  /* 0x000000040f0f7824 */ /* 0x000fe200078e00ff */
[C---:B------:R-:W-:Y:S01]  /*0330*/  ISETP.LT.AND P1, PT, R7.reuse, UR9, !P1 ;  /* 0x0000000907007c0c */ /* 0x040fe2000cf21270 */
[----:B------:R-:W-:Y:S01]  /*0340*/  IMAD.SHL.U32 R16, R0, 0x4, RZ ;  /* 0x0000000400107824 */ /* 0x000fe200078e00ff */
[----:B------:R-:W-:Y:S02]  /*0350*/  LEA.HI.X.SX32 R7, R7, UR20, 0x1, P2 ;  /* 0x0000001407077c11 */ /* 0x000fe400090f0eff */
[----:B------:R-:W-:-:S02]  /*0360*/  ISETP.GE.AND P2, PT, R34, c[0x0][0x160], PT ;  /* 0x0000580022007a0c */ /* 0x000fc40003f46270 */
[----:B------:R-:W-:Y:S02]  /*0370*/  @P0 IADD3 R4, P4, R15, UR14, RZ ;  /* 0x0000000e0f040c10 */ /* 0x000fe4000ff9e0ff */
[C---:B------:R-:W-:Y:S02]  /*0380*/  ISETP.LT.AND P2, PT, R34.reuse, UR9, !P2 ;  /* 0x0000000922007c0c */ /* 0x040fe4000d741270 */
[----:B------:R-:W-:Y:S02]  /*0390*/  @P0 IADD3.X R5, R17, UR15, RZ, P4, !PT ;  /* 0x0000000f11050c10 */ /* 0x000fe4000a7fe4ff */
[C---:B------:R-:W-:Y:S02]  /*03a0*/  IADD3 R24, R34.reuse, c[0x0][0x0], RZ ;  /* 0x0000000022187a10 */ /* 0x040fe40007ffe0ff */
[----:B------:R-:W-:Y:S01]  /*03b0*/  IADD3 R25, P5, R34, UR8, RZ ;  /* 0x0000000822197c10 */ /* 0x000fe2000ffbe0ff */
[----:B------:R0:W2:Y:S01]  /*03c0*/  @P0 LDG.E R14, [R4.64] ;  /* 0x0000000c040e0981 */ /* 0x0000a2000c1e1900 */
[----:B------:R-:W-:-:S02]  /*03d0*/  ISETP.GE.AND P3, PT, R24, c[0x0][0x160], PT ;  /* 0x0000580018007a0c */ /* 0x000fc40003f66270 */
[----:B------:R-:W-:Y:S01]  /*03e0*/  LEA.HI.X.SX32 R34, R34, UR20, 0x1, P5 ;  /* 0x0000001422227c11 */ /* 0x000fe2000a8f0eff */
[----:B------:R-:W-:Y:S01]  /*03f0*/  IMAD.SHL.U32 R20, R25, 0x4, RZ ;  /* 0x0000000419147824 */ /* 0x000fe200078e00ff */
[C---:B------:R-:W-:Y:S02]  /*0400*/  IADD3 R3, P5, R24.reuse, UR8, RZ ;  /* 0x0000000818037c10 */ /* 0x040fe4000ffbe0ff */
[C---:B------:R-:W-:Y:S02]  /*0410*/  ISETP.LT.AND P3, PT, R24.reuse, UR9, !P3 ;  /* 0x0000000918007c0c */ /* 0x040fe4000df61270 */
[----:B------:R-:W-:Y:S01]  /*0420*/  LEA.HI.X.SX32 R24, R24, UR20, 0x1, P5 ;  /* 0x0000001418187c11 */ /* 0x000fe2000a8f0eff */
[----:B------:R-:W-:Y:S01]  /*0430*/  IMAD.SHL.U32 R22, R3, 0x4, RZ ;  /* 0x0000000403167824 */ /* 0x000fe200078e00ff */
[----:B------:R-:W-:Y:S02]  /*0440*/  SHF.L.U64.HI R18, R0, 0x2, R7 ;  /* 0x0000000200127819 */ /* 0x000fe40000010207 */
[----:B------:R-:W-:-:S02]  /*0450*/  @P1 IADD3 R32, P4, R16, UR14, RZ ;  /* 0x0000000e10201c10 */ /* 0x000fc4000ff9e0ff */
[----:B------:R-:W-:Y:S02]  /*0460*/  SHF.L.U64.HI R21, R25, 0x2, R34 ;  /* 0x0000000219157819 */ /* 0x000fe40000010222 */
[----:B------:R-:W-:Y:S02]  /*0470*/  @P2 IADD3 R26, P5, R20, UR14, RZ ;  /* 0x0000000e141a2c10 */ /* 0x000fe4000ffbe0ff */
[----:B------:R-:W-:Y:S02]  /*0480*/  @P1 IADD3.X R33, R18, UR15, RZ, P4, !PT ;  /* 0x0000000f12211c10 */ /* 0x000fe4000a7fe4ff */
[----:B------:R-:W-:Y:S02]  /*0490*/  @P2 IADD3.X R27, R21, UR15, RZ, P5, !PT ;  /* 0x0000000f151b2c10 */ /* 0x000fe4000affe4ff */
[----:B------:R-:W-:Y:S01]  /*04a0*/  SHF.L.U64.HI R28, R3, 0x2, R24 ;  /* 0x00000002031c7819 */ /* 0x000fe20000010218 */
[----:B---3--:R4:W3:Y:S01]  /*04b0*/  @P1 LDG.E R19, [R32.64] ;  /* 0x0000000c20131981 */ /* 0x0088e2000c1e1900 */
[----:B------:R-:W-:-:S03]  /*04c0*/  @P3 IADD3 R10, P4, R22, UR14, RZ ;  /* 0x0000000e160a3c10 */ /* 0x000fc6000ff9e0ff */
[----:B------:R1:W3:Y:S01]  /*04d0*/  @P2 LDG.E R31, [R26.64] ;  /* 0x0000000c1a1f2981 */ /* 0x0002e2000c1e1900 */
[----:B------:R-:W-:Y:S02]  /*04e0*/  @P3 IADD3.X R11, R28, UR15, RZ, P4, !PT ;  /* 0x0000000f1c0b3c10 */ /* 0x000fe4000a7fe4ff */
[C---:B------:R-:W-:Y:S02]  /*04f0*/  IADD3 R2, P4, R9.reuse, UR8, RZ ;  /* 0x0000000809027c10 */ /* 0x040fe4000ff9e0ff */
[----:B------:R-:W-:Y:S01]  /*0500*/  LEA R6, P6, R0, UR6, 0x1 ;  /* 0x0000000600067c11 */ /* 0x000fe2000f8c08ff */
[----:B------:R0:W3:Y:S01]  /*0510*/  @P3 LDG.E R30, [R10.64] ;  /* 0x0000000c0a1e3981 */ /* 0x0000e2000c1e1900 */
[----:B------:R-:W-:Y:S02]  /*0520*/  LEA.HI.X.SX32 R9, R9, UR20, 0x1, P4 ;  /* 0x0000001409097c11 */ /* 0x000fe4000a0f0eff */
[----:B------:R-:W-:Y:S02]  /*0530*/  @P3 IADD3 R12, P4, R22, UR18, RZ ;  /* 0x00000012160c3c10 */ /* 0x000fe4000ff9e0ff */
[----:B------:R-:W-:-:S02]  /*0540*/  LEA R8, P5, R2, UR6, 0x1 ;  /* 0x0000000602087c11 */ /* 0x000fc4000f8a08ff */
[----:B------:R-:W-:Y:S01]  /*0550*/  LEA.HI.X R7, R0, UR7, R7, 0x1, P6 ;  /* 0x0000000700077c11 */ /* 0x000fe2000b0f0c07 */
[----:B------:R-:W-:Y:S01]  /*0560*/  IMAD.MOV.U32 R0, RZ, RZ, RZ ;  /* 0x000000ffff007224 */ /* 0x000fe200078e00ff */
[----:B------:R-:W-:Y:S02]  /*0570*/  @P3 IADD3.X R13, R28, UR19, RZ, P4, !PT ;  /* 0x000000131c0d3c10 */ /* 0x000fe4000a7fe4ff */
[----:B------:R-:W-:Y:S02]  /*0580*/  LEA.HI.X R9, R2, UR7, R9, 0x1, P5 ;  /* 0x0000000702097c11 */ /* 0x000fe4000a8f0c09 */
[----:B0-----:R-:W-:Y:S01]  /*0590*/  @P3 IADD3 R10, P4, R22, UR16, RZ ;  /* 0x00000010160a3c10 */ /* 0x001fe2000ff9e0ff */
[----:B-1----:R-:W-:Y:S01]  /*05a0*/  CS2R R26, SRZ ;  /* 0x00000000001a7805 */ /* 0x002fe2000001ff00 */
[----:B------:R-:W-:Y:S01]  /*05b0*/  LEA R4, P5, R25, UR6, 0x1 ;  /* 0x0000000619047c11 */ /* 0x000fe2000f8a08ff */
[----:B------:R0:W5:Y:S01]  /*05c0*/  @P3 LDG.E R0, [R12.64] ;  /* 0x0000000c0c003981 */ /* 0x000162000c1e1900 */
[----:B------:R-:W-:-:S02]  /*05d0*/  @P3 IADD3.X R11, R28, UR17, RZ, P4, !PT ;  /* 0x000000111c0b3c10 */ /* 0x000fc4000a7fe4ff */
[----:B------:R-:W-:-:S03]  /*05e0*/  LEA.HI.X R5, R25, UR7, R34, 0x1, P5 ;  /* 0x0000000719057c11 */ /* 0x000fc6000a8f0c22 */
[----:B------:R1:W5:Y:S01]  /*05f0*/  @P3 LDG.E R27, [R10.64] ;  /* 0x0000000c0a1b3981 */ /* 0x000362000c1e1900 */
[----:B0-----:R-:W-:Y:S02]  /*0600*/  IADD3 R12, P5, R15, UR18, RZ ;  /* 0x000000120f0c7c10 */ /* 0x001fe4000ffbe0ff */
[----:B------:R-:W-:Y:S02]  /*0610*/  LEA R2, P6, R3, UR6, 0x1 ;  /* 0x0000000603027c11 */ /* 0x000fe4000f8c08ff */
[----:B------:R-:W-:Y:S02]  /*0620*/  IADD3.X R13, R17, UR19, RZ, P5, !PT ;  /* 0x00000013110d7c10 */ /* 0x000fe4000affe4ff */
[----:B------:R-:W-:Y:S02]  /*0630*/  LEA.HI.X R3, R3, UR7, R24, 0x1, P6 ;  /* 0x0000000703037c11 */ /* 0x000fe4000b0f0c18 */
[----:B------:R-:W-:Y:S01]  /*0640*/  CS2R R24, SRZ ;  /* 0x0000000000187805 */ /* 0x000fe2000001ff00 */
[----:B----4-:R-:W-:Y:S01]  /*0650*/  CS2R R32, SRZ ;  /* 0x0000000000207805 */ /* 0x010fe2000001ff00 */
[----:B------:R-:W-:Y:S01]  /*0660*/  CS2R R34, SRZ ;  /* 0x0000000000227805 */ /* 0x000fe2000001ff00 */
[----:B------:R-:W-:-:S04]  /*0670*/  IMAD.MOV.U32 R37, RZ, RZ, RZ ;  /* 0x000000ffff257224 */ /* 0x000fc800078e00ff */
[----:B------:R0:W5:Y:S01]  /*0680*/  @P0 LDG.E R33, [R12.64] ;  /* 0x0000000c0c210981 */ /* 0x000162000c1e1900 */
[----:B--2---:R-:W-:Y:S01]  /*0690*/  @P0 FMUL.FTZ R26, R14, c[0x0][0xd70] ;  /* 0x00035c000e1a0a20 */ /* 0x004fe20000410000 */
[----:B------:R-:W-:-:S04]  /*06a0*/  IADD3 R14, P4, R15, UR16, RZ ;  /* 0x000000100f0e7c10 */ /* 0x000fc8000ff9e0ff */
[----:B------:R-:W-:Y:S02]  /*06b0*/  IADD3.X R15, R17, UR17, RZ, P4, !PT ;  /* 0x00000011110f7c10 */ /* 0x000fe4000a7fe4ff */
[C---:B-1----:R-:W-:Y:S02]  /*06c0*/  IADD3 R10, P4, R16.reuse, UR16, RZ ;  /* 0x00000010100a7c10 */ /* 0x042fe4000ff9e0ff */
[----:B------:R-:W-:Y:S02]  /*06d0*/  IADD3 R16, P5, R16, UR18, RZ ;  /* 0x0000001210107c10 */ /* 0x000fe4000ffbe0ff */
[C---:B------:R-:W-:Y:S02]  /*06e0*/  IADD3.X R11, R18.reuse, UR17, RZ, P4, !PT ;  /* 0x00000011120b7c10 */ /* 0x040fe4000a7fe4ff */
[----:B------:R-:W-:Y:S02]  /*06f0*/  IADD3.X R17, R18, UR19, RZ, P5, !PT ;  /* 0x0000001312117c10 */ /* 0x000fe4000affe4ff */
[C---:B------:R-:W-:Y:S01]  /*0700*/  IADD3 R18, P4, R20.reuse, UR16, RZ ;  /* 0x0000001014127c10 */ /* 0x040fe2000ff9e0ff */
[----:B------:R0:W5:Y:S01]  /*0710*/  @P1 LDG.E R34, [R10.64] ;  /* 0x0000000c0a221981 */ /* 0x000162000c1e1900 */
[----:B------:R-:W-:-:S03]  /*0720*/  IADD3 R20, P5, R20, UR18, RZ ;  /* 0x0000001214147c10 */ /* 0x000fc6000ffbe0ff */
[----:B------:R0:W5:Y:S01]  /*0730*/  @P1 LDG.E R32, [R16.64] ;  /* 0x0000000c10201981 */ /* 0x000162000c1e1900 */
[----:B---3--:R-:W-:Y:S01]  /*0740*/  @P1 FMUL.FTZ R25, R19, c[0x0][0xd70] ;  /* 0x00035c0013191a20 */ /* 0x008fe20000410000 */
[----:B------:R-:W-:Y:S01]  /*0750*/  IADD3.X R19, R21, UR17, RZ, P4, !PT ;  /* 0x0000001115137c10 */ /* 0x000fe2000a7fe4ff */
[----:B------:R-:W-:Y:S01]  /*0760*/  @P2 FMUL.FTZ R24, R31, c[0x0][0xd70] ;  /* 0x00035c001f182a20 */ /* 0x000fe20000410000 */
[----:B------:R-:W-:Y:S01]  /*0770*/  IADD3.X R21, R21, UR19, RZ, P5, !PT ;  /* 0x0000001315157c10 */ /* 0x000fe2000affe4ff */
[----:B------:R-:W-:Y:S02]  /*0780*/  IMAD.MOV.U32 R31, RZ, RZ, RZ ;  /* 0x000000ffff1f7224 */ /* 0x000fe400078e00ff */
[----:B------:R0:W5:Y:S04]  /*0790*/  @P2 LDG.E R37, [R18.64] ;  /* 0x0000000c12252981 */ /* 0x000168000c1e1900 */
[----:B------:R0:W5:Y:S04]  /*07a0*/  @P2 LDG.E R35, [R20.64] ;  /* 0x0000000c14232981 */ /* 0x000168000c1e1900 */
[----:B------:R0:W5:Y:S01]  /*07b0*/  @P0 LDG.E R31, [R14.64] ;  /* 0x0000000c0e1f0981 */ /* 0x000162000c1e1900 */
[----:B------:R-:W-:Y:S01]  /*07c0*/  PLOP3.LUT P4, PT, PT, PT, UP1, 0x80, 0x0 ;  /* 0x000000000000781c */ /* 0x000fe20003f8f018 */
[----:B------:R-:W-:Y:S01]  /*07d0*/  BSSY B0, `(.L_x_0) ;  /* 0x00000c7000007945 */ /* 0x000fe20003800000 */
[----:B------:R-:W-:-:S02]  /*07e0*/  IMAD.MOV.U32 R29, RZ, RZ, RZ ;  /* 0x000000ffff1d7224 */ /* 0x000fc400078e00ff */
[----:B------:R-:W-:Y:S02]  /*07f0*/  @P3 FMUL.FTZ R29, R30, c[0x0][0xd70] ;  /* 0x00035c001e1d3a20 */ /* 0x000fe40000410000 */
[----:B------:R-:W-:-:S07]  /*0800*/  IMAD.MOV.U32 R30, RZ, RZ, R23 ;  /* 0x000000ffff1e7224 */ /* 0x000fce00078e0017 */
[----:B------:R-:W-:Y:S05]  /*0810*/  @P4 BRA `(.L_x_1) ;  /* 0x0000060000004947 */ /* 0x000fea0003800000 */
[----:B0-----:R-:W-:Y:S01]  /*0820*/  BSSY B1, `(.L_x_2) ;  /* 0x0000016000017945 */ /* 0x001fe20003800000 */
[----:B------:R-:W-:Y:S05]  /*0830*/  @!P0 BRA `(.L_x_3) ;  /* 0x0000014000008947 */ /* 0x000fea0003800000 */
[----:B------:R-:W-:Y:S01]  /*0840*/  FSETP.NEU.FTZ.AND P0, PT, RZ, c[0x0][0xd60], PT ;  /* 0x00035800ff007a0b */ /* 0x000fe20003f1d000 */
[----:B------:R-:W-:-:S12]  /*0850*/  IMAD.MOV.U32 R36, RZ, RZ, R26 ;  /* 0x000000ffff247224 */ /* 0x000fd800078e001a */
[----:B------:R-:W-:Y:S05]  /*0860*/  @!P0 BRA `(.L_x_4) ;  /* 0x0000009000008947 */ /* 0x000fea0003800000 */
[----:B------:R-:W-:Y:S01]  /*0870*/  FMUL.FTZ R36, R26, UR11 ;  /* 0x0000000b1a247c20 */ /* 0x000fe20008410000 */
[----:B------:R-:W-:Y:S02]  /*0880*/  ULDC.S8 UR5, c[0x0][0xd6c] ;  /* 0x00035b0000057ab9 */ /* 0x000fe40000000200 */
[----:B------:R-:W-:Y:S01]  /*0890*/  ISETP.NE.AND P5, PT, RZ, UR5, PT ;  /* 0x00000005ff007c0c */ /* 0x000fe2000bfa5270 */
[----:B------:R-:W-:Y:S01]  /*08a0*/  ULDC.S8 UR10, c[0x0][0xd6d] ;  /* 0x00035b40000a7ab9 */ /* 0x000fe20000000200 */
[----:B-----5:R-:W-:Y:S01]  /*08b0*/  FFMA.FTZ R33, R33, c[0x0][0xd60], R36 ;  /* 0x0003580021217a23 */ /* 0x020fe20000010024 */
[----:B------:R-:W-:-:S04]  /*08c0*/  ISETP.NE.AND P4, PT, RZ, UR10, PT ;  /* 0x0000000aff007c0c */ /* 0x000fc8000bf85270 */
[----:B------:R-:W-:-:S05]  /*08d0*/  FSEL R33, R33, R26, !P4 ;  /* 0x0000001a21217208 */ /* 0x000fca0006000000 */
[----:B------:R-:W-:Y:S02]  /*08e0*/  IMAD.MOV.U32 R36, RZ, RZ, R33 ;  /* 0x000000ffff247224 */ /* 0x000fe400078e0021 */
[----:B------:R-:W-:Y:S02]  /*08f0*/  @P5 FFMA.FTZ R36, R33, c[0x0][0xd60], R26 ;  /* 0x0003580021245a23 */ /* 0x000fe4000001001a */
.L_x_4:
[----:B------:R-:W-:-:S13]  /*0900*/  PLOP3.LUT P4, PT, PT, PT, UP0, 0x80, 0x0 ;  /* 0x000000000000781c */ /* 0x000fda0003f8f008 */
[----:B-----5:R-:W-:Y:S02]  /*0910*/  @P4 FFMA.FTZ R36, R31, c[0x0][0xd5c], R36 ;  /* 0x000357001f244a23 */ /* 0x020fe40000010024 */
[----:B------:R-:W2:Y:S02]  /*0920*/  LDG.E R31, [R14.64] ;  /* 0x0000000c0e1f7981 */ /* 0x000ea4000c1e1900 */
[----:B--2---:R-:W-:-:S05]  /*0930*/  FFMA.FTZ R31, -R36, c[0x0][0xd68], R31 ;  /* 0x00035a00241f7a23 */ /* 0x004fca000001011f */
[----:B------:R0:W-:Y:S02]  /*0940*/  STG.E [R14.64], R31 ;  /* 0x0000001f0e007986 */ /* 0x0001e4000c10190c */
[----:B0-----:R-:W-:-:S05]  /*0950*/  F2FP.PACK_AB R15, RZ, R31 ;  /* 0x0000001fff0f723e */ /* 0x001fca00000000ff */
[----:B------:R0:W-:Y:S04]  /*0960*/  STG.E.U16 [R8.64], R15 ;  /* 0x0000000f08007986 */ /* 0x0001e8000c10150c */
[----:B------:R0:W-:Y:S02]  /*0970*/  @P0 STG.E [R12.64], R33 ;  /* 0x000000210c000986 */ /* 0x0001e4000c10190c */
.L_x_3:
[----:B------:R-:W-:Y:S05]  /*0980*/  BSYNC B1 ;  /* 0x0000000000017941 */ /* 0x000fea0003800000 */
.L_x_2:
[----:B------:R-:W-:Y:S01]  /*0990*/  BSSY B1, `(.L_x_5) ;  /* 0x0000016000017945 */ /* 0x000fe20003800000 */
[----:B------:R-:W-:Y:S05]  /*09a0*/  @!P1 BRA `(.L_x_6) ;  /* 0x0000014000009947 */ /* 0x000fea0003800000 */
[----:B0-----:R0:W5:Y:S01]  /*09b0*/  LDG.E R12, [R10.64] ;  /* 0x0000000c0a0c7981 */ /* 0x001162000c1e1900 */
[----:B------:R-:W-:Y:S01]  /*09c0*/  FSETP.NEU.FTZ.AND P0, PT, RZ, c[0x0][0xd60], PT ;  /* 0x00035800ff007a0b */ /* 0x000fe20003f1d000 */
[----:B------:R-:W-:Y:S01]  /*09d0*/  IMAD.MOV.U32 R8, RZ, RZ, R25 ;  /* 0x000000ffff087224 */ /* 0x000fe200078e0019 */
[----:B------:R-:W-:-:S11]  /*09e0*/  PLOP3.LUT P5, PT, PT, PT, UP0, 0x80, 0x0 ;  /* 0x000000000000781c */ /* 0x000fd60003faf008 */
[----:B------:R-:W-:Y:S05]  /*09f0*/  @!P0 BRA `(.L_x_7) ;  /* 0x0000009000008947 */ /* 0x000fea0003800000 */
[----:B0-----:R-:W-:Y:S01]  /*0a00*/  ULDC.S8 UR5, c[0x0][0xd6c] ;  /* 0x00035b0000057ab9 */ /* 0x001fe20000000200 */
[----:B------:R-:W-:Y:S01]  /*0a10*/  FMUL.FTZ R9, R25, UR11 ;  /* 0x0000000b19097c20 */ /* 0x000fe20008410000 */
[----:B------:R-:W-:Y:S01]  /*0a20*/  ISETP.NE.AND P1, PT, RZ, UR5, PT ;  /* 0x00000005ff007c0c */ /* 0x000fe2000bf25270 */
[----:B------:R-:W-:Y:S02]  /*0a30*/  ULDC.S8 UR10, c[0x0][0xd6d] ;  /* 0x00035b40000a7ab9 */ /* 0x000fe40000000200 */
[----:B-----5:R-:W-:Y:S01]  /*0a40*/  FFMA.FTZ R32, R32, c[0x0][0xd60], R9 ;  /* 0x0003580020207a23 */ /* 0x020fe20000010009 */
[----:B------:R-:W-:-:S04]  /*0a50*/  ISETP.NE.AND P4, PT, RZ, UR10, PT ;  /* 0x0000000aff007c0c */ /* 0x000fc8000bf85270 */
[----:B------:R-:W-:-:S05]  /*0a60*/  FSEL R32, R32, R25, !P4 ;  /* 0x0000001920207208 */ /* 0x000fca0006000000 */
[----:B------:R-:W-:Y:S02]  /*0a70*/  IMAD.MOV.U32 R8, RZ, RZ, R32 ;  /* 0x000000ffff087224 */ /* 0x000fe400078e0020 */
[----:B------:R-:W-:-:S04]  /*0a80*/  @P1 FFMA.FTZ R8, R32, c[0x0][0xd60], R25 ;  /* 0x0003580020081a23 */ /* 0x000fc80000010019 */
.L_x_7:
[----:B0----5:R-:W-:-:S04]  /*0a90*/  @P5 FFMA.FTZ R8, R34, c[0x0][0xd5c], R8 ;  /* 0x0003570022085a23 */ /* 0x021fc80000010008 */
[----:B------:R-:W-:-:S05]  /*0aa0*/  FFMA.FTZ R9, -R8, c[0x0][0xd68], R12 ;  /* 0x00035a0008097a23 */ /* 0x000fca000001010c */
[----:B------:R-:W-:Y:S01]  /*0ab0*/  F2FP.PACK_AB R8, RZ, R9 ;  /* 0x00000009ff08723e */ /* 0x000fe200000000ff */
[----:B------:R0:W-:Y:S04]  /*0ac0*/  STG.E [R10.64], R9 ;  /* 0x000000090a007986 */ /* 0x0001e8000c10190c */
[----:B------:R0:W-:Y:S04]  /*0ad0*/  STG.E.U16 [R6.64], R8 ;  /* 0x0000000806007986 */ /* 0x0001e8000c10150c */
[----:B------:R0:W-:Y:S02]  /*0ae0*/  @P0 STG.E [R16.64], R32 ;  /* 0x0000002010000986 */ /* 0x0001e4000c10190c */
.L_x_6:
[----:B------:R-:W-:Y:S05]  /*0af0*/  BSYNC B1 ;  /* 0x0000000000017941 */ /* 0x000fea0003800000 */
.L_x_5:
        /* <DEDUP_REMOVED lines=16> */
.L_x_10:
[----:B0----5:R-:W-:-:S04]  /*0c00*/  @P4 FFMA.FTZ R6, R37, c[0x0][0xd5c], R6 ;  /* 0x0003570025064a23 */ /* 0x021fc80000010006 */
[----:B------:R-:W-:-:S05]  /*0c10*/  FFMA.FTZ R7, -R6, c[0x0][0xd68], R7 ;  /* 0x00035a0006077a23 */ /* 0x000fca0000010107 */
[----:B------:R-:W-:Y:S01]  /*0c20*/  F2FP.PACK_AB R6, RZ, R7 ;  /* 0x00000007ff06723e */ /* 0x000fe200000000ff */
[----:B------:R0:W-:Y:S04]  /*0c30*/  STG.E [R18.64], R7 ;  /* 0x0000000712007986 */ /* 0x0001e8000c10190c */
[----:B------:R0:W-:Y:S04]  /*0c40*/  STG.E.U16 [R4.64], R6 ;  /* 0x0000000604007986 */ /* 0x0001e8000c10150c */
[----:B------:R0:W-:Y:S02]  /*0c50*/  @P0 STG.E [R20.64], R35 ;  /* 0x0000002314000986 */ /* 0x0001e4000c10190c */
.L_x_9:
[----:B------:R-:W-:Y:S05]  /*0c60*/  BSYNC B1 ;  /* 0x0000000000017941 */ /* 0x000fea0003800000 */
.L_x_8:
[----:B------:R-:W-:Y:S05]  /*0c70*/  @!P3 BRA `(.L_x_11) ;  /* 0x000007c00000b947 */ /* 0x000fea0003800000 */
[----:B0-----:R-:W-:-:S04]  /*0c80*/  IADD3 R4, P0, R22, UR16, RZ ;  /* 0x0000001016047c10 */ /* 0x001fc8000ff1e0ff */
[----:B------:R-:W-:-:S05]  /*0c90*/  IADD3.X R5, R28, UR17, RZ, P0, !PT ;  /* 0x000000111c057c10 */ /* 0x000fca00087fe4ff */
[----:B------:R0:W5:Y:S01]  /*0ca0*/  LDG.E R8, [R4.64] ;  /* 0x0000000c04087981 */ /* 0x000162000c1e1900 */
        /* <DEDUP_REMOVED lines=13> */
.L_x_12:
[----:B0----5:R-:W-:-:S04]  /*0d80*/  @P3 FFMA.FTZ R6, R27, c[0x0][0xd5c], R6 ;  /* 0x000357001b063a23 */ /* 0x021fc80000010006 */
[----:B------:R-:W-:-:S05]  /*0d90*/  FFMA.FTZ R7, -R6, c[0x0][0xd68], R8 ;  /* 0x00035a0006077a23 */ /* 0x000fca0000010108 */
[----:B------:R-:W-:Y:S01]  /*0da0*/  F2FP.PACK_AB R6, RZ, R7 ;  /* 0x00000007ff06723e */ /* 0x000fe200000000ff */
[----:B------:R0:W-:Y:S04]  /*0db0*/  STG.E [R4.64], R7 ;  /* 0x0000000704007986 */ /* 0x0001e8000c10190c */
[----:B------:R0:W-:Y:S01]  /*0dc0*/  STG.E.U16 [R2.64], R6 ;  /* 0x0000000602007986 */ /* 0x0001e2000c10150c */
[----:B------:R-:W-:Y:S05]  /*0dd0*/  @!P0 BRA `(.L_x_11) ;  /* 0x0000066000008947 */ /* 0x000fea0003800000 */
[----:B0-----:R-:W-:-:S04]  /*0de0*/  IADD3 R2, P0, R22, UR18, RZ ;  /* 0x0000001216027c10 */ /* 0x001fc8000ff1e0ff */
[----:B------:R-:W-:-:S05]  /*0df0*/  IADD3.X R3, R28, UR19, RZ, P0, !PT ;  /* 0x000000131c037c10 */ /* 0x000fca00087fe4ff */
[----:B------:R0:W-:Y:S01]  /*0e00*/  STG.E [R2.64], R0 ;  /* 0x0000000002007986 */ /* 0x0001e2000c10190c */
[----:B------:R-:W-:Y:S05]  /*0e10*/  BRA `(.L_x_11) ;  /* 0x0000062000007947 */ /* 0x000fea0003800000 */
.L_x_1:
[----:B0-----:R-:W-:Y:S01]  /*0e20*/  BSSY B1, `(.L_x_13) ;  /* 0x0000017000017945 */ /* 0x001fe20003800000 */
[----:B------:R-:W-:Y:S05]  /*0e30*/  @!P0 BRA `(.L_x_14) ;  /* 0x0000015000008947 */ /* 0x000fea0003800000 */
[----:B------:R-:W-:Y:S01]  /*0e40*/  FSETP.NEU.FTZ.AND P0, PT, RZ, c[0x0][0xd60], PT ;  /* 0x00035800ff007a0b */ /* 0x000fe20003f1d000 */
[----:B-----5:R-:W-:-:S04]  /*0e50*/  FFMA.FTZ R26, R31, c[0x0][0xd5c], R26 ;  /* 0x000357001f1a7a23 */ /* 0x020fc8000001001a */
[----:B------:R-:W-:-:S08]  /*0e60*/  IMAD.MOV.U32 R36, RZ, RZ, R26 ;  /* 0x000000ffff247224 */ /* 0x000fd000078e001a */
[----:B------:R-:W-:Y:S05]  /*0e70*/  @!P0 BRA `(.L_x_15) ;  /* 0x0000009000008947 */ /* 0x000fea0003800000 */
[----:B------:R-:W-:Y:S01]  /*0e80*/  FMUL.FTZ R36, R26, UR11 ;  /* 0x0000000b1a247c20 */ /* 0x000fe20008410000 */
[----:B------:R-:W-:Y:S02]  /*0e90*/  ULDC.S8 UR5, c[0x0][0xd6c] ;  /* 0x00035b0000057ab9 */ /* 0x000fe40000000200 */
[----:B------:R-:W-:Y:S01]  /*0ea0*/  ISETP.NE.AND P4, PT, RZ, UR5, PT ;  /* 0x00000005ff007c0c */ /* 0x000fe2000bf85270 */
[----:B------:R-:W-:Y:S01]  /*0eb0*/  ULDC.S8 UR10, c[0x0][0xd6d] ;  /* 0x00035b40000a7ab9 */ /* 0x000fe20000000200 */
[----:B------:R-:W-:Y:S01]  /*0ec0*/  FFMA.FTZ R33, R33, c[0x0][0xd60], R36 ;  /* 0x0003580021217a23 */ /* 0x000fe20000010024 */
[----:B------:R-:W-:-:S04]  /*0ed0*/  ISETP.NE.AND P5, PT, RZ, UR10, PT ;  /* 0x0000000aff007c0c */ /* 0x000fc8000bfa5270 */
[----:B------:R-:W-:-:S05]  /*0ee0*/  FSEL R33, R33, R26, !P5 ;  /* 0x0000001a21217208 */ /* 0x000fca0006800000 */
[----:B------:R-:W-:Y:S02]  /*0ef0*/  IMAD.MOV.U32 R36, RZ, RZ, R33 ;  /* 0x000000ffff247224 */ /* 0x000fe400078e0021 */
[----:B------:R-:W-:Y:S02]  /*0f00*/  @P4 FFMA.FTZ R36, R33, c[0x0][0xd60], R26 ;  /* 0x0003580021244a23 */ /* 0x000fe4000001001a */
.L_x_15:
[----:B------:R-:W2:Y:S01]  /*0f10*/  LDG.E R26, [R14.64] ;  /* 0x0000000c0e1a7981 */ /* 0x000ea2000c1e1900 */
[----:B------:R-:W-:-:S13]  /*0f20*/  PLOP3.LUT P4, PT, PT, PT, UP0, 0x80, 0x0 ;  /* 0x000000000000781c */ /* 0x000fda0003f8f008 */
[----:B------:R-:W-:-:S04]  /*0f30*/  @P4 FFMA.FTZ R36, R31, c[0x0][0xd5c], R36 ;  /* 0x000357001f244a23 */ /* 0x000fc80000010024 */
[----:B--2---:R-:W-:-:S05]  /*0f40*/  FFMA.FTZ R31, -R36, c[0x0][0xd68], R26 ;  /* 0x00035a00241f7a23 */ /* 0x004fca000001011a */
[----:B------:R0:W-:Y:S02]  /*0f50*/  STG.E [R14.64], R31 ;  /* 0x0000001f0e007986 */ /* 0x0001e4000c10190c */
[----:B0-----:R-:W-:-:S05]  /*0f60*/  F2FP.PACK_AB R15, RZ, R31 ;  /* 0x0000001fff0f723e */ /* 0x001fca00000000ff */
[----:B------:R0:W-:Y:S04]  /*0f70*/  STG.E.U16 [R8.64], R15 ;  /* 0x0000000f08007986 */ /* 0x0001e8000c10150c */
[----:B------:R0:W-:Y:S02]  /*0f80*/  @P0 STG.E [R12.64], R33 ;  /* 0x000000210c000986 */ /* 0x0001e4000c10190c */
.L_x_14:
[----:B------:R-:W-:Y:S05]  /*0f90*/  BSYNC B1 ;  /* 0x0000000000017941 */ /* 0x000fea0003800000 */
.L_x_13:
[----:B------:R-:W-:Y:S01]  /*0fa0*/  BSSY B1, `(.L_x_16) ;  /* 0x0000017000017945 */ /* 0x000fe20003800000 */
[----:B------:R-:W-:Y:S05]  /*0fb0*/  @!P1 BRA `(.L_x_17) ;  /* 0x0000015000009947 */ /* 0x000fea0003800000 */
[----:B0-----:R0:W5:Y:S01]  /*0fc0*/  LDG.E R12, [R10.64] ;  /* 0x0000000c0a0c7981 */ /* 0x001162000c1e1900 */
[----:B------:R-:W-:Y:S01]  /*0fd0*/  FSETP.NEU.FTZ.AND P0, PT, RZ, c[0x0][0xd60], PT ;  /* 0x00035800ff007a0b */ /* 0x000fe20003f1d000 */
[----:B-----5:R-:W-:Y:S01]  /*0fe0*/  FFMA.FTZ R25, R34, c[0x0][0xd5c], R25 ;  /* 0x0003570022197a23 */ /* 0x020fe20000010019 */
[----:B------:R-:W-:-:S03]  /*0ff0*/  PLOP3.LUT P5, PT, PT, PT, UP0, 0x80, 0x0 ;  /* 0x000000000000781c */ /* 0x000fc60003faf008 */
[----:B------:R-:W-:-:S08]  /*1000*/  IMAD.MOV.U32 R8, RZ, RZ, R25 ;  /* 0x000000ffff087224 */ /* 0x000fd000078e0019 */
[----:B------:R-:W-:Y:S05]  /*1010*/  @!P0 BRA `(.L_x_18) ;  /* 0x0000009000008947 */ /* 0x000fea0003800000 */
[----:B0-----:R-:W-:Y:S01]  /*1020*/  ULDC.S8 UR5, c[0x0][0xd6c] ;  /* 0x00035b0000057ab9 */ /* 0x001fe20000000200 */
[----:B------:R-:W-:Y:S01]  /*1030*/  FMUL.FTZ R9, R25, UR11 ;  /* 0x0000000b19097c20 */ /* 0x000fe20008410000 */
[----:B------:R-:W-:Y:S01]  /*1040*/  ISETP.NE.AND P1, PT, RZ, UR5, PT ;  /* 0x00000005ff007c0c */ /* 0x000fe2000bf25270 */
[----:B------:R-:W-:Y:S02]  /*1050*/  ULDC.S8 UR10, c[0x0][0xd6d] ;  /* 0x00035b40000a7ab9 */ /* 0x000fe40000000200 */
[----:B------:R-:W-:Y:S01]  /*1060*/  FFMA.FTZ R9, R32, c[0x0][0xd60], R9 ;  /* 0x0003580020097a23 */ /* 0x000fe20000010009 */
[----:B------:R-:W-:-:S04]  /*1070*/  ISETP.NE.AND P4, PT, RZ, UR10, PT ;  /* 0x0000000aff007c0c */ /* 0x000fc8000bf85270 */
[----:B------:R-:W-:-:S05]  /*1080*/  FSEL R32, R9, R25, !P4 ;  /* 0x0000001909207208 */ /* 0x000fca0006000000 */
[----:B------:R-:W-:Y:S02]  /*1090*/  IMAD.MOV.U32 R8, RZ, RZ, R32 ;  /* 0x000000ffff087224 */ /* 0x000fe400078e0020 */
[----:B------:R-:W-:-:S04]  /*10a0*/  @P1 FFMA.FTZ R8, R32, c[0x0][0xd60], R25 ;  /* 0x0003580020081a23 */ /* 0x000fc80000010019 */
.L_x_18:
[----:B0-----:R-:W-:-:S04]  /*10b0*/  @P5 FFMA.FTZ R8, R34, c[0x0][0xd5c], R8 ;  /* 0x0003570022085a23 */ /* 0x001fc80000010008 */
[----:B------:R-:W-:-:S05]  /*10c0*/  FFMA.FTZ R9, -R8, c[0x0][0xd68], R12 ;  /* 0x00035a0008097a23 */ /* 0x000fca000001010c */
[----:B------:R-:W-:Y:S01]  /*10d0*/  F2FP.PACK_AB R8, RZ, R9 ;  /* 0x00000009ff08723e */ /* 0x000fe200000000ff */
[----:B------:R0:W-:Y:S04]  /*10e0*/  STG.E [R10.64], R9 ;  /* 0x000000090a007986 */ /* 0x0001e8000c10190c */
[----:B------:R0:W-:Y:S04]  /*10f0*/  STG.E.U16 [R6.64], R8 ;  /* 0x0000000806007986 */ /* 0x0001e8000c10150c */
[----:B------:R0:W-:Y:S02]  /*1100*/  @P0 STG.E [R16.64], R32 ;  /* 0x0000002010000986 */ /* 0x0001e4000c10190c */
.L_x_17:
[----:B------:R-:W-:Y:S05]  /*1110*/  BSYNC B1 ;  /* 0x0000000000017941 */ /* 0x000fea0003800000 */
.L_x_16:
        /* <DEDUP_REMOVED lines=17> */
.L_x_21:
[----:B0-----:R-:W-:-:S04]  /*1230*/  @P4 FFMA.FTZ R6, R37, c[0x0][0xd5c], R6 ;  /* 0x0003570025064a23 */ /* 0x001fc80000010006 */
[----:B------:R-:W-:-:S05]  /*1240*/  FFMA.FTZ R7, -R6, c[0x0][0xd68], R7 ;  /* 0x00035a0006077a23 */ /* 0x000fca0000010107 */
[----:B------:R-:W-:Y:S01]  /*1250*/  F2FP.PACK_AB R6, RZ, R7 ;  /* 0x00000007ff06723e */ /* 0x000fe200000000ff */
[----:B------:R0:W-:Y:S04]  /*1260*/  STG.E [R18.64], R7 ;  /* 0x0000000712007986 */ /* 0x0001e8000c10190c */
[----:B------:R0:W-:Y:S04]  /*1270*/  STG.E.U16 [R4.64], R6 ;  /* 0x0000000604007986 */ /* 0x0001e8000c10150c */
[----:B------:R0:W-:Y:S02]  /*1280*/  @P0 STG.E [R20.64], R35 ;  /* 0x0000002314000986 */ /* 0x0001e4000c10190c */
.L_x_20:
[----:B------:R-:W-:Y:S05]  /*1290*/  BSYNC B1 ;  /* 0x0000000000017941 */ /* 0x000fea0003800000 */
.L_x_19:
[----:B------:R-:W-:Y:S05]  /*12a0*/  @!P3 BRA `(.L_x_11) ;  /* 0x000001900000b947 */ /* 0x000fea0003800000 */
[----:B0-----:R-:W-:-:S04]  /*12b0*/  IADD3 R4, P0, R22, UR16, RZ ;  /* 0x0000001016047c10 */ /* 0x001fc8000ff1e0ff */
[----:B------:R-:W-:-:S05]  /*12c0*/  IADD3.X R5, R28, UR17, RZ, P0, !PT ;  /* 0x000000111c057c10 */ /* 0x000fca00087fe4ff */
[----:B------:R0:W5:Y:S01]  /*12d0*/  LDG.E R8, [R4.64] ;  /* 0x0000000c04087981 */ /* 0x000162000c1e1900 */
        /* <DEDUP_REMOVED lines=14> */
.L_x_22:
[----:B0-----:R-:W-:-:S04]  /*13c0*/  @P3 FFMA.FTZ R6, R27, c[0x0][0xd5c], R6 ;  /* 0x000357001b063a23 */ /* 0x001fc80000010006 */
[----:B------:R-:W-:Y:S01]  /*13d0*/  FFMA.FTZ R9, -R6, c[0x0][0xd68], R8 ;  /* 0x00035a0006097a23 */ /* 0x000fe20000010108 */
[----:B------:R-:W-:-:S04]  /*13e0*/  @P0 IADD3 R6, P1, R22, UR18, RZ ;  /* 0x0000001216060c10 */ /* 0x000fc8000ff3e0ff */
[----:B------:R-:W-:Y:S01]  /*13f0*/  F2FP.PACK_AB R8, RZ, R9 ;  /* 0x00000009ff08723e */ /* 0x000fe200000000ff */
[----:B------:R0:W-:Y:S01]  /*1400*/  STG.E [R4.64], R9 ;  /* 0x0000000904007986 */ /* 0x0001e2000c10190c */
[----:B------:R-:W-:-:S03]  /*1410*/  @P0 IADD3.X R7, R28, UR19, RZ, P1, !PT ;  /* 0x000000131c070c10 */ /* 0x000fc60008ffe4ff */
[----:B------:R0:W-:Y:S04]  /*1420*/  STG.E.U16 [R2.64], R8 ;  /* 0x0000000802007986 */ /* 0x0001e8000c10150c */
[----:B------:R0:W-:Y:S02]  /*1430*/  @P0 STG.E [R6.64], R0 ;  /* 0x0000000006000986 */ /* 0x0001e4000c10190c */
.L_x_11:
[----:B------:R-:W-:Y:S05]  /*1440*/  BSYNC B0 ;  /* 0x0000000000007941 */ /* 0x000fea0003800000 */
.L_x_0:
[----:B------:R-:W-:Y:S02]  /*1450*/  ULDC UR5, c[0x0][0x0] ;  /* 0x0000000000057ab9 */ /* 0x000fe40000000800 */
[----:B------:R-:W-:-:S03]  /*1460*/  ULEA UR4, UR5, UR4, 0x2 ;  /* 0x0000000405047291 */ /* 0x000fc6000f8e103f */
[----:B------:R-:W-:Y:S02]  /*1470*/  ULDC UR5, c[0x0][0x160] ;  /* 0x0000580000057ab9 */ /* 0x000fe40000000800 */
[----:B------:R-:W-:Y:S01]  /*1480*/  UISETP.GE.AND UP2, UPT, UR4, UR5, UPT ;  /* 0x000000050400728c */ /* 0x000fe2000bf46270 */
[----:B0----5:R-:W-:-:S05]  /*1490*/  IMAD.U32 R0, RZ, RZ, UR4 ;  /* 0x00000004ff007e24 */ /* 0x021fca000f8e00ff */
[----:B------:R-:W-:Y:S02]  /*14a0*/  ISETP.LT.AND P1, PT, R0, UR9, PT ;  /* 0x0000000900007c0c */ /* 0x000fe4000bf21270 */
[----:B------:R-:W-:-:S13]  /*14b0*/  PLOP3.LUT P0, PT, PT, PT, UP2, 0x80, 0x0 ;  /* 0x000000000000781c */ /* 0x000fda0003f0f028 */
[----:B------:R-:W-:Y:S05]  /*14c0*/  @!P0 BRA P1, `(.L_x_23) ;  /* 0xffffedb000008947 */ /* 0x000fea000083ffff */
[----:B------:R-:W-:Y:S05]  /*14d0*/  EXIT ;  /* 0x000000000000794d */ /* 0x000fea0003800000 */
.L_x_24:
[----:B------:R-:W-:-:S00]  /*14e0*/  BRA `(.L_x_24) ;  /* 0xfffffff000007947 */ /* 0x000fc0000383ffff */
[----:B------:R-:W-:-:S00]  /*14f0*/  NOP ;  /* 0x0000000000007918 */ /* 0x000fc00000000000 */
        /* <DEDUP_REMOVED lines=8> */
.L_x_99:


//--------------------- .text._Z25multi_tensor_apply_kernelI18TensorListMetadataILi4EE10SGDFunctorILi4EN3c104HalfEfEJffffbbbfEEvlPViT_T0_DpT1_ --------------------------
	.section	.text._Z25multi_tensor_apply_kernelI18TensorListMetadataILi4EE10SGDFunctorILi4EN3c104HalfEfEJffffbbbfEEvlPViT_T0_DpT1_,"ax",@progbits
	.sectioninfo	@"SHI_REGISTERS=40"
	.align	128
        .global         _Z25multi_tensor_apply_kernelI18TensorListMetadataILi4EE10SGDFunctorILi4EN3c104HalfEfEJffffbbbfEEvlPViT_T0_DpT1_
        .type           _Z25multi_tensor_apply_kernelI18TensorListMetadataILi4EE10SGDFunctorILi4EN3c104HalfEfEJffffbbbfEEvlPViT_T0_DpT1_,@function
        .size           _Z25multi_tensor_apply_kernelI18TensorListMetadataILi4EE10SGDFunctorILi4EN3c104HalfEfEJffffbbbfEEvlPViT_T0_DpT1_,(.L_x_100 - _Z25multi_tensor_apply_kernelI18TensorListMetadataILi4EE10SGDFunctorILi4EN3c104HalfEfEJffffbbbfEEvlPViT_T0_DpT1_)
        .other          _Z25multi_tensor_apply_kernelI18TensorListMetadataILi4EE10SGDFunctorILi4EN3c104HalfEfEJffffbbbfEEvlPViT_T0_DpT1_,@"STO_CUDA_ENTRY STV_DEFAULT"
_Z25multi_tensor_apply_kernelI18TensorListMetadataILi4EE10SGDFunctorILi4EN3c104HalfEfEJffffbbbfEEvlPViT_T0_DpT1_:
.text._Z25multi_tensor_apply_kernelI18TensorListMetadataILi4EE10SGDFunctorILi4EN3c104HalfEfEJffffbbbfEEvlPViT_T0_DpT1_:
        /* <DEDUP_REMOVED lines=29> */
[----:B------:R-:W-:Y:S02]  /*01d0*/  USHF.R.S32.HI UR20, URZ, 0x1f, UR8 ;  /* 0x0000001f3f147899 */ /* 0x000fe40008011408 */
[----:B------:R-:W-:Y:S01]  /*01e0*/  ULDC.64 UR14, c[0x0][UR5+0x160] ;  /* 0x00005800050e7abb */ /* 0x000fe20008000a00 */
[----:B------:R1:W2:Y:S01]  /*01f0*/  R2UR UR11, R0 ;  /* 0x00000000000b73c2 */ /* 0x0002a200000e0000 */
[----:B------:R-:W-:Y:S02]  /*0200*/  ULDC.64 UR16, c[0x0][UR5+0x280] ;  /* 0x0000a00005107abb */ /* 0x000fe40008000a00 */
[----:B------:R-:W-:-:S02]  /*0210*/  ULDC.64 UR18, c[0x0][UR5+0x3a0] ;  /* 0x0000e80005127abb */ /* 0x000fc40008000a00 */
[----:B------:R-:W-:Y:S02]  /*0220*/  ULDC.64 UR6, c[0x0][UR5+0x4c0] ;  /* 0x0001300005067abb */ /* 0x000fe40008000a00 */
[----:B------:R-:W-:Y:S02]  /*0230*/  VOTEU.ANY UP0, P0 ;  /* 0x00000000003f7886 */ /* 0x000fe40000000100 */
[----:B------:R-:W-:Y:S02]  /*0240*/  UISETP.EQ.AND UP1, UPT, UR4, URZ, UP0 ;  /* 0x0000003f0400728c */ /* 0x000fe40008722270 */
[----:B------:R-:W-:-:S03]  /*0250*/  UISETP.NE.AND UP0, UPT, UR4, URZ, UP0 ;  /* 0x0000003f0400728c */ /* 0x000fc60008705270 */
[----:B-1----:R-:W-:Y:S02]  /*0260*/  UMOV UR4, URZ ;  /* 0x0000003f00047c82 */ /* 0x002fe40008000000 */
.L_x_48:
[----:B0-----:R-:W-:-:S04]  /*0270*/  IADD3 R16, R32, UR4, RZ ;  /* 0x0000000420107c10 */ /* 0x001fc8000fffe0ff */
[C---:B------:R-:W-:Y:S02]  /*0280*/  ISETP.GE.AND P0, PT, R16.reuse, c[0x0][0x160], PT ;  /* 0x0000580010007a0c */ /* 0x040fe40003f06270 */
[C---:B------:R-:W-:Y:S02]  /*0290*/  IADD3 R18, R16.reuse, c[0x0][0x0], RZ ;  /* 0x0000000010127a10 */ /* 0x040fe40007ffe0ff */
[----:B------:R-:W-:Y:S02]  /*02a0*/  ISETP.LT.AND P0, PT, R16, UR9, !P0 ;  /* 0x0000000910007c0c */ /* 0x000fe4000c701270 */
[C---:B------:R-:W-:Y:S02]  /*02b0*/  ISETP.GE.AND P1, PT, R18.reuse, c[0x0][0x160], PT ;  /* 0x0000580012007a0c */ /* 0x040fe40003f26270 */
[C---:B------:R-:W-:Y:S02]  /*02c0*/  IADD3 R20, R18.reuse, c[0x0][0x0], RZ ;  /* 0x0000000012147a10 */ /* 0x040fe40007ffe0ff */
[----:B------:R-:W-:-:S02]  /*02d0*/  ISETP.LT.AND P1, PT, R18, UR9, !P1 ;  /* 0x0000000912007c0c */ /* 0x000fc4000cf21270 */
[----:B------:R-:W-:Y:S02]  /*02e0*/  IADD3 R15, P3, R16, UR8, RZ ;  /* 0x00000008100f7c10 */ /* 0x000fe4000ff7e0ff */
[----:B------:R-:W-:Y:S02]  /*02f0*/  IADD3 R28, R20, c[0x0][0x0], RZ ;  /* 0x00000000141c7a10 */ /* 0x000fe40007ffe0ff */
[----:B------:R-:W-:Y:S02]  /*0300*/  LEA.HI.X.SX32 R16, R16, UR20, 0x1, P3 ;  /* 0x0000001410107c11 */ /* 0x000fe400098f0eff */
[----:B------:R-:W-:Y:S02]  /*0310*/  ISETP.GE.AND P2, PT, R20, c[0x0][0x160], PT ;  /* 0x0000580014007a0c */ /* 0x000fe40003f46270 */
[----:B------:R-:W-:Y:S02]  /*0320*/  ISETP.GE.AND P3, PT, R28, c[0x0][0x160], PT ;  /* 0x000058001c007a0c */ /* 0x000fe40003f66270 */
[----:B------:R-:W-:-:S02]  /*0330*/  @P0 LEA R22, P5, R15, UR14, 0x1 ;  /* 0x0000000e0f160c11 */ /* 0x000fc4000f8a08ff */
[----:B------:R-:W-:Y:S02]  /*0340*/  IADD3 R17, P4, R18, UR8, RZ ;  /* 0x0000000812117c10 */ /* 0x000fe4000ff9e0ff */
[----:B------:R-:W-:Y:S02]  /*0350*/  ISETP.LT.AND P2, PT, R20, UR9, !P2 ;  /* 0x0000000914007c0c */ /* 0x000fe4000d741270 */
[----:B------:R-:W-:Y:S02]  /*0360*/  ISETP.LT.AND P3, PT, R28, UR9, !P3 ;  /* 0x000000091c007c0c */ /* 0x000fe4000df61270 */
[----:B------:R-:W-:Y:S02]  /*0370*/  @P0 LEA.HI.X R23, R15, UR15, R16, 0x1, P5 ;  /* 0x0000000f0f170c11 */ /* 0x000fe4000a8f0c10 */
[----:B------:R-:W-:Y:S02]  /*0380*/  LEA.HI.X.SX32 R18, R18, UR20, 0x1, P4 ;  /* 0x0000001412127c11 */ /* 0x000fe4000a0f0eff */
[----:B------:R-:W-:Y:S01]  /*0390*/  @P1 LEA R2, P5, R17, UR14, 0x1 ;  /* 0x0000000e11021c11 */ /* 0x000fe2000f8a08ff */
[----:B------:R-:W3:Y:S01]  /*03a0*/  @P0 LDG.E.U16 R22, [R22.64] ;  /* 0x0000000c16160981 */ /* 0x000ee2000c1e1500 */
[----:B------:R-:W-:-:S02]  /*03b0*/  IADD3 R19, P4, R20, UR8, RZ ;  /* 0x0000000814137c10 */ /* 0x000fc4000ff9e0ff */
[----:B------:R-:W-:Y:S02]  /*03c0*/  @P1 LEA.HI.X R3, R17, UR15, R18, 0x1, P5 ;  /* 0x0000000f11031c11 */ /* 0x000fe4000a8f0c12 */
[----:B------:R-:W-:Y:S02]  /*03d0*/  IADD3 R30, P5, R28, UR8, RZ ;  /* 0x000000081c1e7c10 */ /* 0x000fe4000ffbe0ff */
[----:B------:R-:W-:Y:S01]  /*03e0*/  LEA.HI.X.SX32 R20, R20, UR20, 0x1, P4 ;  /* 0x0000001414147c11 */ /* 0x000fe2000a0f0eff */
[----:B------:R0:W4:Y:S01]  /*03f0*/  @P1 LDG.E.U16 R14, [R2.64] ;  /* 0x0000000c020e1981 */ /* 0x000122000c1e1500 */
[----:B------:R-:W-:Y:S01]  /*0400*/  @P2 LEA R4, P4, R19, UR14, 0x1 ;  /* 0x0000000e13042c11 */ /* 0x000fe2000f8808ff */
[----:B------:R-:W-:Y:S01]  /*0410*/  @P3 IMAD.SHL.U32 R10, R30, 0x4, RZ ;  /* 0x000000041e0a3824 */ /* 0x000fe200078e00ff */
[----:B------:R-:W-:Y:S02]  /*0420*/  LEA.HI.X.SX32 R28, R28, UR20, 0x1, P5 ;  /* 0x000000141c1c7c11 */ /* 0x000fe4000a8f0eff */
[----:B------:R-:W-:-:S02]  /*0430*/  @P3 LEA R8, P6, R30, UR14, 0x1 ;  /* 0x0000000e1e083c11 */ /* 0x000fc4000f8c08ff */
[----:B------:R-:W-:Y:S02]  /*0440*/  @P2 LEA.HI.X R5, R19, UR15, R20, 0x1, P4 ;  /* 0x0000000f13052c11 */ /* 0x000fe4000a0f0c14 */
[--C-:B------:R-:W-:Y:S02]  /*0450*/  @P3 SHF.L.U64.HI R0, R30, 0x2, R28.reuse ;  /* 0x000000021e003819 */ /* 0x100fe4000001021c */
[C---:B------:R-:W-:Y:S01]  /*0460*/  @P3 IADD3 R6, P4, R10.reuse, UR18, RZ ;  /* 0x000000120a063c10 */ /* 0x040fe2000ff9e0ff */
[----:B--2---:R1:W2:Y:S01]  /*0470*/  @P2 LDG.E.U16 R21, [R4.64] ;  /* 0x0000000c04152981 */ /* 0x0042a2000c1e1500 */
[----:B------:R-:W-:Y:S02]  /*0480*/  @P3 IADD3 R10, P5, R10, UR16, RZ ;  /* 0x000000100a0a3c10 */ /* 0x000fe4000ffbe0ff */
[----:B------:R-:W-:Y:S02]  /*0490*/  @P3 LEA.HI.X R9, R30, UR15, R28, 0x1, P6 ;  /* 0x0000000f1e093c11 */ /* 0x000fe4000b0f0c1c */
[----:B------:R-:W-:-:S02]  /*04a0*/  @P3 IADD3.X R7, R0, UR19, RZ, P4, !PT ;  /* 0x0000001300073c10 */ /* 0x000fc4000a7fe4ff */
[----:B------:R-:W-:Y:S02]  /*04b0*/  @P3 IADD3.X R11, R0, UR17, RZ, P5, !PT ;  /* 0x00000011000b3c10 */ /* 0x000fe4000affe4ff */
[----:B------:R0:W2:Y:S01]  /*04c0*/  @P3 LDG.E.U16 R0, [R8.64] ;  /* 0x0000000c08003981 */ /* 0x0000a2000c1e1500 */
[C---:B-1----:R-:W-:Y:S02]  /*04d0*/  IMAD.SHL.U32 R4, R15.reuse, 0x4, RZ ;  /* 0x000000040f047824 */ /* 0x042fe400078e00ff */
[----:B-----5:R-:W-:Y:S01]  /*04e0*/  IMAD.MOV.U32 R37, RZ, RZ, RZ ;  /* 0x000000ffff257224 */ /* 0x020fe200078e00ff */
[----:B------:R-:W-:Y:S02]  /*04f0*/  SHF.L.U64.HI R5, R15, 0x2, R16 ;  /* 0x000000020f057819 */ /* 0x000fe40000010210 */
[C---:B0-----:R-:W-:Y:S02]  /*0500*/  IADD3 R2, P4, R4.reuse, UR16, RZ ;  /* 0x0000001004027c10 */ /* 0x041fe4000ff9e0ff */
[----:B------:R-:W-:Y:S01]  /*0510*/  IADD3 R4, P5, R4, UR18, RZ ;  /* 0x0000001204047c10 */ /* 0x000fe2000ffbe0ff */
[----:B------:R-:W-:Y:S01]  /*0520*/  IMAD.MOV.U32 R35, RZ, RZ, RZ ;  /* 0x000000ffff237224 */ /* 0x000fe200078e00ff */
[----:B------:R0:W5:Y:S01]  /*0530*/  @P3 LDG.E R37, [R6.64] ;  /* 0x0000000c06253981 */ /* 0x000162000c1e1900 */
[----:B------:R-:W-:Y:S01]  /*0540*/  IMAD.SHL.U32 R8, R17, 0x4, RZ ;  /* 0x0000000411087824 */ /* 0x000fe200078e00ff */
[----:B------:R-:W-:Y:S01]  /*0550*/  IADD3.X R3, R5, UR17, RZ, P4, !PT ;  /* 0x0000001105037c10 */ /* 0x000fe2000a7fe4ff */
[----:B------:R-:W-:Y:S01]  /*0560*/  IMAD.SHL.U32 R12, R19, 0x4, RZ ;  /* 0x00000004130c7824 */ /* 0x000fe200078e00ff */
[----:B------:R-:W-:Y:S01]  /*0570*/  IADD3.X R5, R5, UR19, RZ, P5, !PT ;  /* 0x0000001305057c10 */ /* 0x000fe2000affe4ff */
[----:B------:R1:W5:Y:S01]  /*0580*/  @P3 LDG.E R35, [R10.64] ;  /* 0x0000000c0a233981 */ /* 0x000362000c1e1900 */
[----:B------:R-:W-:-:S02]  /*0590*/  SHF.L.U64.HI R9, R17, 0x2, R18 ;  /* 0x0000000211097819 */ /* 0x000fc40000010212 */
[C---:B0-----:R-:W-:Y:S02]  /*05a0*/  IADD3 R6, P4, R8.reuse, UR16, RZ ;  /* 0x0000001008067c10 */ /* 0x041fe4000ff9e0ff */
[----:B------:R-:W-:Y:S02]  /*05b0*/  IADD3 R8, P5, R8, UR18, RZ ;  /* 0x0000001208087c10 */ /* 0x000fe4000ffbe0ff */
[C---:B------:R-:W-:Y:S02]  /*05c0*/  IADD3.X R7, R9.reuse, UR17, RZ, P4, !PT ;  /* 0x0000001109077c10 */ /* 0x040fe4000a7fe4ff */
[----:B------:R-:W-:Y:S02]  /*05d0*/  IADD3.X R9, R9, UR19, RZ, P5, !PT ;  /* 0x0000001309097c10 */ /* 0x000fe4000affe4ff */
[----:B------:R-:W-:Y:S02]  /*05e0*/  SHF.L.U64.HI R13, R19, 0x2, R20 ;  /* 0x00000002130d7819 */ /* 0x000fe40000010214 */
[----:B-1----:R-:W-:-:S02]  /*05f0*/  IADD3 R10, P4, R12, UR16, RZ ;  /* 0x000000100c0a7c10 */ /* 0x002fc4000ff9e0ff */
[----:B------:R-:W-:Y:S01]  /*0600*/  IADD3 R12, P5, R12, UR18, RZ ;  /* 0x000000120c0c7c10 */ /* 0x000fe2000ffbe0ff */
[----:B------:R-:W-:Y:S01]  /*0610*/  IMAD.MOV.U32 R33, RZ, RZ, RZ ;  /* 0x000000ffff217224 */ /* 0x000fe200078e00ff */
[----:B------:R-:W-:Y:S01]  /*0620*/  CS2R R26, SRZ ;  /* 0x00000000001a7805 */ /* 0x000fe2000001ff00 */
[----:B------:R-:W-:Y:S01]  /*0630*/  IMAD.MOV.U32 R31, RZ, RZ, RZ ;  /* 0x000000ffff1f7224 */ /* 0x000fe200078e00ff */
[C---:B------:R-:W-:Y:S01]  /*0640*/  IADD3.X R11, R13.reuse, UR17, RZ, P4, !PT ;  /* 0x000000110d0b7c10 */ /* 0x040fe2000a7fe4ff */
[----:B------:R-:W-:Y:S01]  /*0650*/  IMAD.MOV.U32 R29, RZ, RZ, RZ ;  /* 0x000000ffff1d7224 */ /* 0x000fe200078e00ff */
[----:B------:R-:W-:Y:S01]  /*0660*/  CS2R R24, SRZ ;  /* 0x0000000000187805 */ /* 0x000fe2000001ff00 */
[----:B------:R-:W-:Y:S01]  /*0670*/  IADD3.X R13, R13, UR19, RZ, P5, !PT ;  /* 0x000000130d0d7c10 */ /* 0x000fe2000affe4ff */
[----:B------:R0:W5:Y:S04]  /*0680*/  @P0 LDG.E R33, [R2.64] ;  /* 0x0000000c02210981 */ /* 0x000168000c1e1900 */
[----:B------:R0:W5:Y:S04]  /*0690*/  @P0 LDG.E R31, [R4.64] ;  /* 0x0000000c041f0981 */ /* 0x000168000c1e1900 */
[----:B------:R0:W5:Y:S04]  /*06a0*/  @P1 LDG.E R26, [R6.64] ;  /* 0x0000000c061a1981 */ /* 0x000168000c1e1900 */
[----:B------:R0:W5:Y:S04]  /*06b0*/  @P1 LDG.E R29, [R8.64] ;  /* 0x0000000c081d1981 */ /* 0x000168000c1e1900 */
[----:B------:R0:W5:Y:S04]  /*06c0*/  @P2 LDG.E R27, [R10.64] ;  /* 0x0000000c0a1b2981 */ /* 0x000168000c1e1900 */
[----:B------:R0:W5:Y:S01]  /*06d0*/  @P2 LDG.E R25, [R12.64] ;  /* 0x0000000c0c192981 */ /* 0x000162000c1e1900 */
[----:B------:R-:W-:Y:S01]  /*06e0*/  PLOP3.LUT P5, PT, PT, PT, UP1, 0x80, 0x0 ;  /* 0x000000000000781c */ /* 0x000fe20003faf018 */
[----:B------:R-:W-:Y:S01]  /*06f0*/  BSSY B0, `(.L_x_25) ;  /* 0x00000d6000007945 */ /* 0x000fe20003800000 */
[----:B---3--:R-:W-:-:S05]  /*0700*/  @P0 HADD2.F32 R22, -RZ, R22.H0_H0 ;  /* 0x20000016ff160230 */ /* 0x008fca0000004100 */
[----:B------:R-:W-:Y:S01]  /*0710*/  @P0 FMUL.FTZ R24, R22, c[0x0][0xd70] ;  /* 0x00035c0016180a20 */ /* 0x000fe20000410000 */
[----:B----4-:R-:W-:Y:S01]  /*0720*/  @P1 HADD2.F32 R14, -RZ, R14.H0_H0 ;  /* 0x2000000eff0e1230 */ /* 0x010fe20000004100 */
[----:B------:R-:W-:-:S04]  /*0730*/  CS2R R22, SRZ ;  /* 0x0000000000167805 */ /* 0x000fc8000001ff00 */
[----:B------:R-:W-:Y:S01]  /*0740*/  @P1 FMUL.FTZ R23, R14, c[0x0][0xd70] ;  /* 0x00035c000e171a20 */ /* 0x000fe20000410000 */
[----:B--2---:R-:W-:Y:S01]  /*0750*/  @P3 HADD2.F32 R14, -RZ, R0.H0_H0 ;  /* 0x20000000ff0e3230 */ /* 0x004fe20000004100 */
[----:B------:R-:W-:-:S04]  /*0760*/  IMAD.MOV.U32 R0, RZ, RZ, RZ ;  /* 0x000000ffff007224 */ /* 0x000fc800078e00ff */
[----:B------:R-:W-:Y:S01]  /*0770*/  @P3 FMUL.FTZ R0, R14, c[0x0][0xd70] ;  /* 0x00035c000e003a20 */ /* 0x000fe20000410000 */
[----:B------:R-:W-:-:S04]  /*0780*/  LEA R14, P4, R15, UR6, 0x1 ;  /* 0x000000060f0e7c11 */ /* 0x000fc8000f8808ff */
[----:B------:R-:W-:Y:S02]  /*0790*/  LEA.HI.X R15, R15, UR7, R16, 0x1, P4 ;  /* 0x000000070f0f7c11 */ /* 0x000fe4000a0f0c10 */
[----:B------:R-:W-:-:S04]  /*07a0*/  LEA R16, P4, R17, UR6, 0x1 ;  /* 0x0000000611107c11 */ /* 0x000fc8000f8808ff */
[----:B------:R-:W-:Y:S02]  /*07b0*/  LEA.HI.X R17, R17, UR7, R18, 0x1, P4 ;  /* 0x0000000711117c11 */ /* 0x000fe4000a0f0c12 */
[----:B------:R-:W-:Y:S01]  /*07c0*/  LEA R18, P4, R19, UR6, 0x1 ;  /* 0x0000000613127c11 */ /* 0x000fe2000f8808ff */
[----:B------:R-:W-:-:S03]  /*07d0*/  @P2 HADD2.F32 R21, -RZ, R21.H0_H0 ;  /* 0x20000015ff152230 */ /* 0x000fc60000004100 */
[----:B------:R-:W-:Y:S02]  /*07e0*/  LEA.HI.X R19, R19, UR7, R20, 0x1, P4 ;  /* 0x0000000713137c11 */ /* 0x000fe4000a0f0c14 */
[----:B------:R-:W-:Y:S01]  /*07f0*/  LEA R20, P4, R30, UR6, 0x1 ;  /* 0x000000061e147c11 */ /* 0x000fe2000f8808ff */
[----:B------:R-:W-:-:S03]  /*0800*/  @P2 FMUL.FTZ R22, R21, c[0x0][0xd70] ;  /* 0x00035c0015162a20 */ /* 0x000fc60000410000 */
[----:B------:R-:W-:Y:S01]  /*0810*/  LEA.HI.X R21, R30, UR7, R28, 0x1, P4 ;  /* 0x000000071e157c11 */ /* 0x000fe2000a0f0c1c */
        /* <DEDUP_REMOVED lines=15> */
.L_x_29:
        /* <DEDUP_REMOVED lines=8> */
.L_x_28:
[----:B------:R-:W-:Y:S05]  /*0990*/  BSYNC B1 ;  /* 0x0000000000017941 */ /* 0x000fea0003800000 */
.L_x_27:
        /* <DEDUP_REMOVED lines=16> */
.L_x_32:
[----:B0----5:R-:W-:-:S04]  /*0aa0*/  @P5 FFMA.FTZ R2, R26, c[0x0][0xd5c], R2 ;  /* 0x000357001a025a23 */ /* 0x021fc80000010002 */
[----:B------:R-:W-:-:S05]  /*0ab0*/  FFMA.FTZ R3, -R2, c[0x0][0xd68], R3 ;  /* 0x00035a0002037a23 */ /* 0x000fca0000010103 */
[----:B------:R-:W-:Y:S01]  /*0ac0*/  F2FP.PACK_AB R2, RZ, R3 ;  /* 0x00000003ff02723e */ /* 0x000fe200000000ff */
[----:B------:R0:W-:Y:S04]  /*0ad0*/  STG.E [R6.64], R3 ;  /* 0x0000000306007986 */ /* 0x0001e8000c10190c */
[----:B------:R0:W-:Y:S04]  /*0ae0*/  STG.E.U16 [R16.64], R2 ;  /* 0x0000000210007986 */ /* 0x0001e8000c10150c */
[----:B------:R0:W-:Y:S02]  /*0af0*/  @P0 STG.E [R8.64], R29 ;  /* 0x0000001d08000986 */ /* 0x0001e4000c10190c */
.L_x_31:
[----:B------:R-:W-:Y:S05]  /*0b00*/  BSYNC B1 ;  /* 0x0000000000017941 */ /* 0x000fea0003800000 */
.L_x_30:
        /* <DEDUP_REMOVED lines=16> */
.L_x_35:
[----:B0----5:R-:W-:-:S04]  /*0c10*/  @P4 FFMA.FTZ R2, R27, c[0x0][0xd5c], R2 ;  /* 0x000357001b024a23 */ /* 0x021fc80000010002 */
[----:B------:R-:W-:-:S05]  /*0c20*/  FFMA.FTZ R3, -R2, c[0x0][0xd68], R3 ;  /* 0x00035a0002037a23 */ /* 0x000fca0000010103 */
[----:B------:R-:W-:Y:S01]  /*0c30*/  F2FP.PACK_AB R2, RZ, R3 ;  /* 0x00000003ff02723e */ /* 0x000fe200000000ff */
[----:B------:R0:W-:Y:S04]  /*0c40*/  STG.E [R10.64], R3 ;  /* 0x000000030a007986 */ /* 0x0001e8000c10190c */
[----:B------:R0:W-:Y:S04]  /*0c50*/  STG.E.U16 [R18.64], R2 ;  /* 0x0000000212007986 */ /* 0x0001e8000c10150c */
[----:B------:R0:W-:Y:S02]  /*0c60*/  @P0 STG.E [R12.64], R25 ;  /* 0x000000190c000986 */ /* 0x0001e4000c10190c */
.L_x_34:
[----:B------:R-:W-:Y:S05]  /*0c70*/  BSYNC B1 ;  /* 0x0000000000017941 */ /* 0x000fea0003800000 */
.L_x_33:
[----:B------:R-:W-:Y:S05]  /*0c80*/  @!P3 BRA `(.L_x_36) ;  /* 0x000007c00000b947 */ /* 0x000fea0003800000 */
[----:B0-----:R-:W-:-:S04]  /*0c90*/  LEA R2, P0, R30, UR16, 0x2 ;  /* 0x000000101e027c11 */ /* 0x001fc8000f8010ff */
[----:B------:R-:W-:-:S05]  /*0ca0*/  LEA.HI.X R3, R30, UR17, R28, 0x2, P0 ;  /* 0x000000111e037c11 */ /* 0x000fca00080f141c */
        /* <DEDUP_REMOVED lines=14> */
.L_x_37:
[----:B0----5:R-:W-:-:S04]  /*0d90*/  @P3 FFMA.FTZ R4, R35, c[0x0][0xd5c], R4 ;  /* 0x0003570023043a23 */ /* 0x021fc80000010004 */
[----:B------:R-:W-:-:S05]  /*0da0*/  FFMA.FTZ R5, -R4, c[0x0][0xd68], R5 ;  /* 0x00035a0004057a23 */ /* 0x000fca0000010105 */
[----:B------:R-:W-:Y:S01]  /*0db0*/  F2FP.PACK_AB R0, RZ, R5 ;  /* 0x00000005ff00723e */ /* 0x000fe200000000ff */
[----:B------:R0:W-:Y:S04]  /*0dc0*/  STG.E [R2.64], R5 ;  /* 0x0000000502007986 */ /* 0x0001e8000c10190c */
[----:B------:R0:W-:Y:S01]  /*0dd0*/  STG.E.U16 [R20.64], R0 ;  /* 0x0000000014007986 */ /* 0x0001e2000c10150c */
[----:B------:R-:W-:Y:S05]  /*0de0*/  @!P0 BRA `(.L_x_36) ;  /* 0x0000066000008947 */ /* 0x000fea0003800000 */
[----:B0-----:R-:W-:-:S04]  /*0df0*/  LEA R2, P0, R30, UR18, 0x2 ;  /* 0x000000121e027c11 */ /* 0x001fc8000f8010ff */
[----:B------:R-:W-:-:S05]  /*0e00*/  LEA.HI.X R3, R30, UR19, R28, 0x2, P0 ;  /* 0x000000131e037c11 */ /* 0x000fca00080f141c */
[----:B------:R0:W-:Y:S01]  /*0e10*/  STG.E [R2.64], R37 ;  /* 0x0000002502007986 */ /* 0x0001e2000c10190c */
[----:B------:R-:W-:Y:S05]  /*0e20*/  BRA `(.L_x_36) ;  /* 0x0000062000007947 */ /* 0x000fea0003800000 */
.L_x_26:
        /* <DEDUP_REMOVED lines=15> */
.L_x_40:
        /* <DEDUP_REMOVED lines=8> */
.L_x_39:
[----:B------:R-:W-:Y:S05]  /*0fa0*/  BSYNC B1 ;  /* 0x0000000000017941 */ /* 0x000fea0003800000 */
.L_x_38:
        /* <DEDUP_REMOVED lines=17> */
.L_x_43:
[----:B0-----:R-:W-:-:S04]  /*10c0*/  @P5 FFMA.FTZ R2, R26, c[0x0][0xd5c], R2 ;  /* 0x000357001a025a23 */ /* 0x001fc80000010002 */
[----:B------:R-:W-:-:S05]  /*10d0*/  FFMA.FTZ R3, -R2, c[0x0][0xd68], R3 ;  /* 0x00035a0002037a23 */ /* 0x000fca0000010103 */
[----:B------:R-:W-:Y:S01]  /*10e0*/  F2FP.PACK_AB R2, RZ, R3 ;  /* 0x00000003ff02723e */ /* 0x000fe200000000ff */
[----:B------:R0:W-:Y:S04]  /*10f0*/  STG.E [R6.64], R3 ;  /* 0x0000000306007986 */ /* 0x0001e8000c10190c */
[----:B------:R0:W-:Y:S04]  /*1100*/  STG.E.U16 [R16.64], R2 ;  /* 0x0000000210007986 */ /* 0x0001e8000c10150c */
[----:B------:R0:W-:Y:S02]  /*1110*/  @P0 STG.E [R8.64], R29 ;  /* 0x0000001d08000986 */ /* 0x0001e4000c10190c */
.L_x_42:
[----:B------:R-:W-:Y:S05]  /*1120*/  BSYNC B1 ;  /* 0x0000000000017941 */ /* 0x000fea0003800000 */
.L_x_41:
        /* <DEDUP_REMOVED lines=17> */
.L_x_46:
[----:B0-----:R-:W-:-:S04]  /*1240*/  @P4 FFMA.FTZ R2, R27, c[0x0][0xd5c], R2 ;  /* 0x000357001b024a23 */ /* 0x001fc80000010002 */
[----:B------:R-:W-:-:S05]  /*1250*/  FFMA.FTZ R3, -R2, c[0x0][0xd68], R3 ;  /* 0x00035a0002037a23 */ /* 0x000fca0000010103 */
[----:B------:R-:W-:Y:S01]  /*1260*/  F2FP.PACK_AB R2, RZ, R3 ;  /* 0x00000003ff02723e */ /* 0x000fe200000000ff */
[----:B------:R0:W-:Y:S04]  /*1270*/  STG.E [R10.64], R3 ;  /* 0x000000030a007986 */ /* 0x0001e8000c10190c */
[----:B------:R0:W-:Y:S04]  /*1280*/  STG.E.U16 [R18.64], R2 ;  /* 0x0000000212007986 */ /* 0x0001e8000c10150c */
[----:B------:R0:W-:Y:S02]  /*1290*/  @P0 STG.E [R12.64], R25 ;  /* 0x000000190c000986 */ /* 0x0001e4000c10190c */
.L_x_45:
[----:B------:R-:W-:Y:S05]  /*12a0*/  BSYNC B1 ;  /* 0x0000000000017941 */ /* 0x000fea0003800000 */
.L_x_44:
[----:B------:R-:W-:Y:S05]  /*12b0*/  @!P3 BRA `(.L_x_36) ;  /* 0x000001900000b947 */ /* 0x000fea0003800000 */
[----:B0-----:R-:W-:-:S04]  /*12c0*/  LEA R2, P0, R30, UR16, 0x2 ;  /* 0x000000101e027c11 */ /* 0x001fc8000f8010ff */
[----:B------:R-:W-:-:S05]  /*12d0*/  LEA.HI.X R3, R30, UR17, R28, 0x2, P0 ;  /* 0x000000111e037c11 */ /* 0x000fca00080f141c */
        /* <DEDUP_REMOVED lines=15> */
.L_x_47:
[----:B0-----:R-:W-:-:S04]  /*13d0*/  @P3 FFMA.FTZ R0, R35, c[0x0][0xd5c], R0 ;  /* 0x0003570023003a23 */ /* 0x001fc80000010000 */
[----:B------:R-:W-:Y:S01]  /*13e0*/  FFMA.FTZ R7, -R0, c[0x0][0xd68], R4 ;  /* 0x00035a0000077a23 */ /* 0x000fe20000010104 */
[----:B------:R-:W-:-:S04]  /*13f0*/  @P0 LEA R4, P1, R30, UR18, 0x2 ;  /* 0x000000121e040c11 */ /* 0x000fc8000f8210ff */
[----:B------:R-:W-:Y:S01]  /*1400*/  F2FP.PACK_AB R0, RZ, R7 ;  /* 0x00000007ff00723e */ /* 0x000fe200000000ff */
[----:B------:R0:W-:Y:S01]  /*1410*/  STG.E [R2.64], R7 ;  /* 0x0000000702007986 */ /* 0x0001e2000c10190c */
[----:B------:R-:W-:-:S03]  /*1420*/  @P0 LEA.HI.X R5, R30, UR19, R28, 0x2, P1 ;  /* 0x000000131e050c11 */ /* 0x000fc600088f141c */
[----:B------:R0:W-:Y:S04]  /*1430*/  STG.E.U16 [R20.64], R0 ;  /* 0x0000000014007986 */ /* 0x0001e8000c10150c */
[----:B------:R0:W-:Y:S02]  /*1440*/  @P0 STG.E [R4.64], R37 ;  /* 0x0000002504000986 */ /* 0x0001e4000c10190c */
.L_x_36:
[----:B------:R-:W-:Y:S05]  /*1450*/  BSYNC B0 ;  /* 0x0000000000007941 */ /* 0x000fea0003800000 */
.L_x_25:
[----:B------:R-:W-:Y:S02]  /*1460*/  ULDC UR5, c[0x0][0x0] ;  /* 0x0000000000057ab9 */ /* 0x000fe40000000800 */
[----:B------:R-:W-:-:S03]  /*1470*/  ULEA UR4, UR5, UR4, 0x2 ;  /* 0x0000000405047291 */ /* 0x000fc6000f8e103f */
[----:B------:R-:W-:Y:S02]  /*1480*/  ULDC UR5, c[0x0][0x160] ;  /* 0x0000580000057ab9 */ /* 0x000fe40000000800 */
[----:B------:R-:W-:Y:S01]  /*1490*/  UISETP.GE.AND UP2, UPT, UR4, UR5, UPT ;  /* 0x000000050400728c */ /* 0x000fe2000bf46270 */
[----:B0-----:R-:W-:-:S05]  /*14a0*/  IMAD.U32 R0, RZ, RZ, UR4 ;  /* 0x00000004ff007e24 */ /* 0x001fca000f8e00ff */
[----:B------:R-:W-:Y:S02]  /*14b0*/  ISETP.LT.AND P1, PT, R0, UR9, PT ;  /* 0x0000000900007c0c */ /* 0x000fe4000bf21270 */
[----:B------:R-:W-:-:S13]  /*14c0*/  PLOP3.LUT P0, PT, PT, PT, UP2, 0x80, 0x0 ;  /* 0x000000000000781c */ /* 0x000fda0003f0f028 */
[----:B------:R-:W-:Y:S05]  /*14d0*/  @!P0 BRA P1, `(.L_x_48) ;  /* 0xffffed9000008947 */ /* 0x000fea000083ffff */
[----:B------:R-:W-:Y:S05]  /*14e0*/  EXIT ;  /* 0x000000000000794d */ /* 0x000fea0003800000 */
.L_x_49:
        /* <DEDUP_REMOVED lines=9> */
.L_x_100:


//--------------------- .text._Z25multi_tensor_apply_kernelI18TensorListMetadataILi3EE10SGDFunctorILi3EffEJffffbbbfEEvlPViT_T0_DpT1_ --------------------------
	.section	.text._Z25multi_tensor_apply_kernelI18TensorListMetadataILi3EE10SGDFunctorILi3EffEJffffbbbfEEvlPViT_T0_DpT1_,"ax",@progbits
	.sectioninfo	@"SHI_REGISTERS=38"
	.align	128
        .global         _Z25multi_tensor_apply_kernelI18TensorListMetadataILi3EE10SGDFunctorILi3EffEJffffbbbfEEvlPViT_T0_DpT1_
        .type           _Z25multi_tensor_apply_kernelI18TensorListMetadataILi3EE10SGDFunctorILi3EffEJffffbbbfEEvlPViT_T0_DpT1_,@function
        .size           _Z25multi_tensor_apply_kernelI18TensorListMetadataILi3EE10SGDFunctorILi3EffEJffffbbbfEEvlPViT_T0_DpT1_,(.L_x_101 - _Z25multi_tensor_apply_kernelI18TensorListMetadataILi3EE10SGDFunctorILi3EffEJffffbbbfEEvlPViT_T0_DpT1_)
        .other          _Z25multi_tensor_apply_kernelI18TensorListMetadataILi3EE10SGDFunctorILi3EffEJffffbbbfEEvlPViT_T0_DpT1_,@"STO_CUDA_ENTRY STV_DEFAULT"
_Z25multi_tensor_apply_kernelI18TensorListMetadataILi3EE10SGDFunctorILi3EffEJffffbbbfEEvlPViT_T0_DpT1_:
.text._Z25multi_tensor_apply_kernelI18TensorListMetadataILi3EE10SGDFunctorILi3EffEJffffbbbfEEvlPViT_T0_DpT1_:
        /* <DEDUP_REMOVED lines=24> */
[----:B------:R-:W0:Y:S01]  /*0180*/  S2R R30, SR_TID.X ;  /* 0x00000000001e7919 */ /* 0x000e220000002100 */
[----:B------:R-:W-:Y:S01]  /*0190*/  IMAD.MOV.U32 R0, RZ, RZ, c[0x0][0xdc4] ;  /* 0x00037100ff007624 */ /* 0x000fe200078e00ff */
[----:B------:R-:W-:Y:S01]  /*01a0*/  FSETP.NEU.FTZ.AND P0, PT, RZ, c[0x0][0xdbc], PT ;  /* 0x00036f00ff007a0b */ /* 0x000fe20003f1d000 */
[----:B------:R-:W-:Y:S02]  /*01b0*/  ULDC.S8 UR4, c[0x0][0xdce] ;  /* 0x0003738000047ab9 */ /* 0x000fe40000000200 */
[----:B------:R-:W-:Y:S01]  /*01c0*/  FADD.FTZ R0, -R0, 1 ;  /* 0x3f80000000007421 */ /* 0x000fe20000010100 */
[----:B------:R-:W-:Y:S01]  /*01d0*/  ISETP.EQ.AND P5, PT, RZ, UR4, P0 ;  /* 0x00000004ff007c0c */ /* 0x000fe200087a2270 */
[----:B------:R-:W-:Y:S01]  /*01e0*/  USHF.R.S32.HI UR13, URZ, 0x1f, UR8 ;  /* 0x0000001f3f0d7899 */ /* 0x000fe20008011408 */
[----:B------:R-:W-:Y:S01]  /*01f0*/  ISETP.NE.AND P0, PT, RZ, UR4, P0 ;  /* 0x00000004ff007c0c */ /* 0x000fe20008705270 */
[----:B------:R-:W-:Y:S02]  /*0200*/  ULDC.64 UR14, c[0x0][UR5+0x160] ;  /* 0x00005800050e7abb */ /* 0x000fe40008000a00 */
[----:B------:R-:W-:-:S02]  /*0210*/  ULDC.64 UR16, c[0x0][UR5+0x2e0] ;  /* 0x0000b80005107abb */ /* 0x000fc40008000a00 */
[----:B------:R-:W-:Y:S02]  /*0220*/  ULDC.64 UR6, c[0x0][UR5+0x460] ;  /* 0x0001180005067abb */ /* 0x000fe40008000a00 */
[----:B------:R-:W-:Y:S02]  /*0230*/  UMOV UR4, URZ ;  /* 0x0000003f00047c82 */ /* 0x000fe40008000000 */
.L_x_72:
[----:B0-----:R-:W-:-:S04]  /*0240*/  IADD3 R4, R30, UR4, RZ ;  /* 0x000000041e047c10 */ /* 0x001fc8000fffe0ff */
[C---:B------:R-:W-:Y:S02]  /*0250*/  IADD3 R5, R4.reuse, c[0x0][0x0], RZ ;  /* 0x0000000004057a10 */ /* 0x040fe40007ffe0ff */
[C---:B------:R-:W-:Y:S02]  /*0260*/  ISETP.GE.AND P1, PT, R4.reuse, c[0x0][0x160], PT ;  /* 0x0000580004007a0c */ /* 0x040fe40003f26270 */
[C---:B------:R-:W-:Y:S02]  /*0270*/  IADD3 R3, P3, R4.reuse, UR8, RZ ;  /* 0x0000000804037c10 */ /* 0x040fe4000ff7e0ff */
[----:B------:R-:W-:Y:S02]  /*0280*/  ISETP.GE.AND P2, PT, R5, c[0x0][0x160], PT ;  /* 0x0000580005007a0c */ /* 0x000fe40003f46270 */
[C---:B------:R-:W-:Y:S01]  /*0290*/  ISETP.LT.AND P1, PT, R4.reuse, UR9, !P1 ;  /* 0x0000000904007c0c */ /* 0x040fe2000cf21270 */
[----:B------:R-:W-:Y:S01]  /*02a0*/  IMAD.SHL.U32 R8, R3, 0x4, RZ ;  /* 0x0000000403087824 */ /* 0x000fe200078e00ff */
[----:B------:R-:W-:-:S02]  /*02b0*/  LEA.HI.X.SX32 R4, R4, UR13, 0x1, P3 ;  /* 0x0000000d04047c11 */ /* 0x000fc400098f0eff */
[C---:B------:R-:W-:Y:S02]  /*02c0*/  ISETP.LT.AND P2, PT, R5.reuse, UR9, !P2 ;  /* 0x0000000905007c0c */ /* 0x040fe4000d741270 */
[C---:B------:R-:W-:Y:S02]  /*02d0*/  IADD3 R2, P3, R5.reuse, UR8, RZ ;  /* 0x0000000805027c10 */ /* 0x040fe4000ff7e0ff */
[C---:B------:R-:W-:Y:S02]  /*02e0*/  IADD3 R7, R5.reuse, c[0x0][0x0], RZ ;  /* 0x0000000005077a10 */ /* 0x040fe40007ffe0ff */
[----:B------:R-:W-:Y:S01]  /*02f0*/  LEA.HI.X.SX32 R5, R5, UR13, 0x1, P3 ;  /* 0x0000000d05057c11 */ /* 0x000fe200098f0eff */
[----:B------:R-:W-:Y:S01]  /*0300*/  IMAD.SHL.U32 R11, R2, 0x4, RZ ;  /* 0x00000004020b7824 */ /* 0x000fe200078e00ff */
[----:B------:R-:W-:Y:S02]  /*0310*/  SHF.L.U64.HI R4, R3, 0x2, R4 ;  /* 0x0000000203047819 */ /* 0x000fe40000010204 */
[----:B------:R-:W-:-:S02]  /*0320*/  IADD3 R14, P3, R8, UR16, RZ ;  /* 0x00000010080e7c10 */ /* 0x000fc4000ff7e0ff */
[----:B------:R-:W-:Y:S02]  /*0330*/  IADD3 R16, P6, R8, UR6, RZ ;  /* 0x0000000608107c10 */ /* 0x000fe4000ffde0ff */
[----:B------:R-:W-:Y:S02]  /*0340*/  IADD3.X R15, R4, UR17, RZ, P3, !PT ;  /* 0x00000011040f7c10 */ /* 0x000fe40009ffe4ff */
[----:B------:R-:W-:Y:S02]  /*0350*/  @P1 IADD3 R8, P4, R8, UR14, RZ ;  /* 0x0000000e08081c10 */ /* 0x000fe4000ff9e0ff */
[----:B------:R-:W-:Y:S02]  /*0360*/  SHF.L.U64.HI R5, R2, 0x2, R5 ;  /* 0x0000000202057819 */ /* 0x000fe40000010205 */
[C---:B------:R-:W-:Y:S02]  /*0370*/  ISETP.GE.AND P3, PT, R7.reuse, c[0x0][0x160], PT ;  /* 0x0000580007007a0c */ /* 0x040fe40003f66270 */
[----:B------:R-:W-:-:S02]  /*0380*/  IADD3 R2, R7, c[0x0][0x0], RZ ;  /* 0x0000000007027a10 */ /* 0x000fc40007ffe0ff */
[C---:B------:R-:W-:Y:S02]  /*0390*/  IADD3.X R17, R4.reuse, UR7, RZ, P6, !PT ;  /* 0x0000000704117c10 */ /* 0x040fe4000b7fe4ff */
[----:B-----5:R-:W-:Y:S02]  /*03a0*/  @P2 IADD3 R18, P6, R11, UR14, RZ ;  /* 0x0000000e0b122c10 */ /* 0x020fe4000ffde0ff */
[----:B------:R-:W-:Y:S02]  /*03b0*/  @P1 IADD3.X R9, R4, UR15, RZ, P4, !PT ;  /* 0x0000000f04091c10 */ /* 0x000fe4000a7fe4ff */
[----:B------:R-:W-:Y:S02]  /*03c0*/  ISETP.LT.AND P3, PT, R7, UR9, !P3 ;  /* 0x0000000907007c0c */ /* 0x000fe4000df61270 */
[----:B------:R-:W-:Y:S01]  /*03d0*/  ISETP.GE.AND P4, PT, R2, c[0x0][0x160], PT ;  /* 0x0000580002007a0c */ /* 0x000fe20003f86270 */
[----:B------:R0:W2:Y:S01]  /*03e0*/  @P1 LDG.E R28, [R8.64] ;  /* 0x0000000a081c1981 */ /* 0x0000a2000c1e1900 */
[----:B------:R-:W-:-:S02]  /*03f0*/  @P2 IADD3.X R19, R5, UR15, RZ, P6, !PT ;  /* 0x0000000f05132c10 */ /* 0x000fc4000b7fe4ff */
[C---:B------:R-:W-:Y:S02]  /*0400*/  IADD3 R4, P6, R7.reuse, UR8, RZ ;  /* 0x0000000807047c10 */ /* 0x040fe4000ffde0ff */
[----:B------:R-:W-:Y:S01]  /*0410*/  ISETP.LT.AND P4, PT, R2, UR9, !P4 ;  /* 0x0000000902007c0c */ /* 0x000fe2000e781270 */
[----:B------:R1:W3:Y:S01]  /*0420*/  @P2 LDG.E R29, [R18.64] ;  /* 0x0000000a121d2981 */ /* 0x0002e2000c1e1900 */
[----:B------:R-:W-:Y:S01]  /*0430*/  LEA.HI.X.SX32 R7, R7, UR13, 0x1, P6 ;  /* 0x0000000d07077c11 */ /* 0x000fe2000b0f0eff */
[----:B------:R-:W-:Y:S01]  /*0440*/  IMAD.SHL.U32 R6, R4, 0x4, RZ ;  /* 0x0000000404067824 */ /* 0x000fe200078e00ff */
[----:B------:R-:W-:Y:S02]  /*0450*/  IADD3 R3, P6, R2, UR8, RZ ;  /* 0x0000000802037c10 */ /* 0x000fe4000ffde0ff */
[----:B------:R-:W-:Y:S02]  /*0460*/  SHF.L.U64.HI R4, R4, 0x2, R7 ;  /* 0x0000000204047819 */ /* 0x000fe40000010207 */
[----:B------:R-:W-:Y:S01]  /*0470*/  LEA.HI.X.SX32 R10, R2, UR13, 0x1, P6 ;  /* 0x0000000d020a7c11 */ /* 0x000fe2000b0f0eff */
[----:B------:R-:W-:Y:S01]  /*0480*/  IMAD.SHL.U32 R2, R3, 0x4, RZ ;  /* 0x0000000403027824 */ /* 0x000fe200078e00ff */
[----:B------:R-:W-:-:S02]  /*0490*/  @P3 IADD3 R20, P6, R6, UR14, RZ ;  /* 0x0000000e06143c10 */ /* 0x000fc4000ffde0ff */
[----:B------:R-:W-:Y:S02]  /*04a0*/  SHF.L.U64.HI R3, R3, 0x2, R10 ;  /* 0x0000000203037819 */ /* 0x000fe4000001020a */
[----:B------:R-:W-:Y:S02]  /*04b0*/  @P3 IADD3.X R21, R4, UR15, RZ, P6, !PT ;  /* 0x0000000f04153c10 */ /* 0x000fe4000b7fe4ff */
[----:B------:R-:W-:Y:S01]  /*04c0*/  @P4 IADD3 R32, P6, R2, UR14, RZ ;  /* 0x0000000e02204c10 */ /* 0x000fe2000ffde0ff */
[----:B------:R-:W-:Y:S01]  /*04d0*/  CS2R R24, SRZ ;  /* 0x0000000000187805 */ /* 0x000fe2000001ff00 */
[----:B------:R-:W-:Y:S01]  /*04e0*/  CS2R R22, SRZ ;  /* 0x0000000000167805 */ /* 0x000fe2000001ff00 */
[----:B------:R4:W3:Y:S01]  /*04f0*/  @P3 LDG.E R26, [R20.64] ;  /* 0x0000000a141a3981 */ /* 0x0008e2000c1e1900 */
[----:B------:R-:W-:Y:S02]  /*0500*/  @P4 IADD3.X R33, R3, UR15, RZ, P6, !PT ;  /* 0x0000000f03214c10 */ /* 0x000fe4000b7fe4ff */
[----:B------:R-:W-:Y:S01]  /*0510*/  IADD3 R12, P6, R11, UR16, RZ ;  /* 0x000000100b0c7c10 */ /* 0x000fe2000ffde0ff */
[----:B-1----:R-:W-:Y:S01]  /*0520*/  CS2R R18, SRZ ;  /* 0x0000000000127805 */ /* 0x002fe2000001ff00 */
[----:B------:R1:W5:Y:S02]  /*0530*/  @P1 LDG.E R24, [R14.64] ;  /* 0x0000000a0e181981 */ /* 0x000364000c1e1900 */
[----:B------:R-:W-:-:S02]  /*0540*/  IADD3.X R13, R5, UR17, RZ, P6, !PT ;  /* 0x00000011050d7c10 */ /* 0x000fc4000b7fe4ff */
[----:B------:R-:W-:Y:S01]  /*0550*/  IADD3 R10, P6, R11, UR6, RZ ;  /* 0x000000060b0a7c10 */ /* 0x000fe2000ffde0ff */
[----:B----4-:R-:W-:Y:S01]  /*0560*/  CS2R R20, SRZ ;  /* 0x0000000000147805 */ /* 0x010fe2000001ff00 */
[----:B------:R4:W3:Y:S02]  /*0570*/  @P4 LDG.E R27, [R32.64] ;  /* 0x0000000a201b4981 */ /* 0x0008e4000c1e1900 */
[----:B------:R-:W-:Y:S02]  /*0580*/  IADD3.X R11, R5, UR7, RZ, P6, !PT ;  /* 0x00000007050b7c10 */ /* 0x000fe4000b7fe4ff */
[----:B0-----:R-:W-:Y:S01]  /*0590*/  IADD3 R8, P6, R6, UR16, RZ ;  /* 0x0000001006087c10 */ /* 0x001fe2000ffde0ff */
[----:B------:R1:W5:Y:S03]  /*05a0*/  @P1 LDG.E R25, [R16.64] ;  /* 0x0000000a10191981 */ /* 0x000366000c1e1900 */
[----:B------:R-:W-:Y:S01]  /*05b0*/  IADD3.X R9, R4, UR17, RZ, P6, !PT ;  /* 0x0000001104097c10 */ /* 0x000fe2000b7fe4ff */
[----:B------:R1:W5:Y:S01]  /*05c0*/  @P2 LDG.E R22, [R12.64] ;  /* 0x0000000a0c162981 */ /* 0x000362000c1e1900 */
[----:B------:R-:W-:-:S03]  /*05d0*/  IADD3 R6, P6, R6, UR6, RZ ;  /* 0x0000000606067c10 */ /* 0x000fc6000ffde0ff */
[----:B------:R1:W5:Y:S01]  /*05e0*/  @P2 LDG.E R23, [R10.64] ;  /* 0x0000000a0a172981 */ /* 0x000362000c1e1900 */
[----:B------:R-:W-:Y:S02]  /*05f0*/  IADD3.X R7, R4, UR7, RZ, P6, !PT ;  /* 0x0000000704077c10 */ /* 0x000fe4000b7fe4ff */
[C---:B------:R-:W-:Y:S01]  /*0600*/  IADD3 R4, P6, R2.reuse, UR16, RZ ;  /* 0x0000001002047c10 */ /* 0x040fe2000ffde0ff */
[----:B------:R1:W5:Y:S03]  /*0610*/  @P3 LDG.E R18, [R8.64] ;  /* 0x0000000a08123981 */ /* 0x000366000c1e1900 */
[----:B------:R-:W-:Y:S01]  /*0620*/  IADD3.X R5, R3, UR17, RZ, P6, !PT ;  /* 0x0000001103057c10 */ /* 0x000fe2000b7fe4ff */
[----:B------:R1:W5:Y:S01]  /*0630*/  @P3 LDG.E R19, [R6.64] ;  /* 0x0000000a06133981 */ /* 0x000362000c1e1900 */
[----:B------:R-:W-:-:S03]  /*0640*/  IADD3 R2, P6, R2, UR6, RZ ;  /* 0x0000000602027c10 */ /* 0x000fc6000ffde0ff */
[----:B------:R1:W5:Y:S01]  /*0650*/  @P4 LDG.E R20, [R4.64] ;  /* 0x0000000a04144981 */ /* 0x000362000c1e1900 */
[----:B------:R-:W-:-:S05]  /*0660*/  IADD3.X R3, R3, UR7, RZ, P6, !PT ;  /* 0x0000000703037c10 */ /* 0x000fca000b7fe4ff */
[----:B------:R1:W5:Y:S01]  /*0670*/  @P4 LDG.E R21, [R2.64] ;  /* 0x0000000a02154981 */ /* 0x000362000c1e1900 */
[----:B------:R-:W-:Y:S01]  /*0680*/  IMAD.MOV.U32 R31, RZ, RZ, RZ ;  /* 0x000000ffff1f7224 */ /* 0x000fe200078e00ff */
[----:B------:R-:W-:Y:S01]  /*0690*/  BSSY B0, `(.L_x_50) ;  /* 0x00000be000007945 */ /* 0x000fe20003800000 */
[----:B------:R-:W-:Y:S02]  /*06a0*/  IMAD.MOV.U32 R35, RZ, RZ, RZ ;  /* 0x000000ffff237224 */ /* 0x000fe400078e00ff */
[----:B----4-:R-:W-:Y:S02]  /*06b0*/  IMAD.MOV.U32 R33, RZ, RZ, RZ ;  /* 0x000000ffff217224 */ /* 0x010fe400078e00ff */
[----:B--2---:R-:W-:Y:S02]  /*06c0*/  @P1 FMUL.FTZ R35, R28, c[0x0][0xdd0] ;  /* 0x000374001c231a20 */ /* 0x004fe40000410000 */
[----:B---3--:R-:W-:Y:S02]  /*06d0*/  @P2 FMUL.FTZ R31, R29, c[0x0][0xdd0] ;  /* 0x000374001d1f2a20 */ /* 0x008fe40000410000 */
[----:B------:R-:W-:-:S02]  /*06e0*/  IMAD.MOV.U32 R29, RZ, RZ, RZ ;  /* 0x000000ffff1d7224 */ /* 0x000fc400078e00ff */
[----:B------:R-:W-:Y:S02]  /*06f0*/  @P3 FMUL.FTZ R29, R26, c[0x0][0xdd0] ;  /* 0x000374001a1d3a20 */ /* 0x000fe40000410000 */
[----:B------:R-:W-:Y:S01]  /*0700*/  @P4 FMUL.FTZ R33, R27, c[0x0][0xdd0] ;  /* 0x000374001b214a20 */ /* 0x000fe20000410000 */
[----:B------:R-:W-:Y:S05]  /*0710*/  @P5 BRA `(.L_x_51) ;  /* 0x0000063000005947 */ /* 0x000fea0003800000 */
[----:B-1----:R-:W-:-:S13]  /*0720*/  FSETP.NEU.FTZ.AND P6, PT, RZ, c[0x0][0xdc0], PT ;  /* 0x00037000ff007a0b */ /* 0x002fda0003fdd000 */
[----:B------:R-:W-:Y:S05]  /*0730*/  @P6 BRA `(.L_x_52) ;  /* 0x000001f000006947 */ /* 0x000fea0003800000 */
[----:B------:R-:W-:Y:S01]  /*0740*/  BSSY B1, `(.L_x_53) ;  /* 0x0000007000017945 */ /* 0x000fe20003800000 */
[----:B------:R-:W-:Y:S05]  /*0750*/  @!P1 BRA `(.L_x_54) ;  /* 0x0000005000009947 */ /* 0x000fea0003800000 */
[----:B------:R-:W2:Y:S01]  /*0760*/  LDG.E R3, [R14.64] ;  /* 0x0000000a0e037981 */ /* 0x000ea2000c1e1900 */
[----:B-----5:R-:W-:-:S05]  /*0770*/  FFMA.FTZ R24, R24, c[0x0][0xdbc], R35 ;  /* 0x00036f0018187a23 */ /* 0x020fca0000010023 */
[----:B------:R-:W-:-:S05]  /*0780*/  FSEL R24, R24, R35, P0 ;  /* 0x0000002318187208 */ /* 0x000fca0000000000 */
[----:B--2---:R-:W-:-:S05]  /*0790*/  FFMA.FTZ R3, -R24, c[0x0][0xdc8], R3 ;  /* 0x0003720018037a23 */ /* 0x004fca0000010103 */
[----:B------:R0:W-:Y:S02]  /*07a0*/  STG.E [R14.64], R3 ;  /* 0x000000030e007986 */ /* 0x0001e4000c10190a */
.L_x_54:
[----:B------:R-:W-:Y:S05]  /*07b0*/  BSYNC B1 ;  /* 0x0000000000017941 */ /* 0x000fea0003800000 */
.L_x_53:
[----:B------:R-:W-:Y:S01]  /*07c0*/  BSSY B1, `(.L_x_55) ;  /* 0x0000007000017945 */ /* 0x000fe20003800000 */
[----:B------:R-:W-:Y:S05]  /*07d0*/  @!P2 BRA `(.L_x_56) ;  /* 0x000000500000a947 */ /* 0x000fea0003800000 */
[----:B0-----:R-:W2:Y:S01]  /*07e0*/  LDG.E R3, [R12.64] ;  /* 0x0000000a0c037981 */ /* 0x001ea2000c1e1900 */
[----:B-----5:R-:W-:-:S05]  /*07f0*/  FFMA.FTZ R22, R22, c[0x0][0xdbc], R31 ;  /* 0x00036f0016167a23 */ /* 0x020fca000001001f */
[----:B------:R-:W-:-:S05]  /*0800*/  FSEL R22, R22, R31, P0 ;  /* 0x0000001f16167208 */ /* 0x000fca0000000000 */
[----:B--2---:R-:W-:-:S05]  /*0810*/  FFMA.FTZ R3, -R22, c[0x0][0xdc8], R3 ;  /* 0x0003720016037a23 */ /* 0x004fca0000010103 */
[----:B------:R0:W-:Y:S02]  /*0820*/  STG.E [R12.64], R3 ;  /* 0x000000030c007986 */ /* 0x0001e4000c10190a */
.L_x_56:
[----:B------:R-:W-:Y:S05]  /*0830*/  BSYNC B1 ;  /* 0x0000000000017941 */ /* 0x000fea0003800000 */
.L_x_55:
[----:B------:R-:W-:Y:S01]  /*0840*/  BSSY B1, `(.L_x_57) ;  /* 0x0000007000017945 */ /* 0x000fe20003800000 */
[----:B------:R-:W-:Y:S05]  /*0850*/  @!P3 BRA `(.L_x_58) ;  /* 0x000000500000b947 */ /* 0x000fea0003800000 */
[----:B0-----:R-:W2:Y:S01]  /*0860*/  LDG.E R3, [R8.64] ;  /* 0x0000000a08037981 */ /* 0x001ea2000c1e1900 */
[----:B-----5:R-:W-:-:S05]  /*0870*/  FFMA.FTZ R18, R18, c[0x0][0xdbc], R29 ;  /* 0x00036f0012127a23 */ /* 0x020fca000001001d */
[----:B------:R-:W-:-:S05]  /*0880*/  FSEL R18, R18, R29, P0 ;  /* 0x0000001d12127208 */ /* 0x000fca0000000000 */
[----:B--2---:R-:W-:-:S05]  /*0890*/  FFMA.FTZ R3, -R18, c[0x0][0xdc8], R3 ;  /* 0x0003720012037a23 */ /* 0x004fca0000010103 */
[----:B------:R0:W-:Y:S02]  /*08a0*/  STG.E [R8.64], R3 ;  /* 0x0000000308007986 */ /* 0x0001e4000c10190a */
.L_x_58:
[----:B------:R-:W-:Y:S05]  /*08b0*/  BSYNC B1 ;  /* 0x0000000000017941 */ /* 0x000fea0003800000 */
.L_x_57:
[----:B------:R-:W-:Y:S05]  /*08c0*/  @!P4 BRA `(.L_x_59) ;  /* 0x000009a00000c947 */ /* 0x000fea0003800000 */
[----:B0-----:R-:W2:Y:S01]  /*08d0*/  LDG.E R3, [R4.64] ;  /* 0x0000000a04037981 */ /* 0x001ea2000c1e1900 */
[----:B-----5:R-:W-:-:S05]  /*08e0*/  FFMA.FTZ R20, R20, c[0x0][0xdbc], R33 ;  /* 0x00036f0014147a23 */ /* 0x020fca0000010021 */
[----:B------:R-:W-:-:S05]  /*08f0*/  FSEL R20, R20, R33, P0 ;  /* 0x0000002114147208 */ /* 0x000fca0000000000 */
[----:B--2---:R-:W-:-:S05]  /*0900*/  FFMA.FTZ R3, -R20, c[0x0][0xdc8], R3 ;  /* 0x0003720014037a23 */ /* 0x004fca0000010103 */
[----:B------:R0:W-:Y:S01]  /*0910*/  STG.E [R4.64], R3 ;  /* 0x0000000304007986 */ /* 0x0001e2000c10190a */
[----:B------:R-:W-:Y:S05]  /*0920*/  BRA `(.L_x_59) ;  /* 0x0000094000007947 */ /* 0x000fea0003800000 */
.L_x_52:
[----:B------:R-:W2:Y:S01]  /*0930*/  @P1 LDG.E R26, [R14.64] ;  /* 0x0000000a0e1a1981 */ /* 0x000ea2000c1e1900 */
[----:B------:R-:W0:Y:S01]  /*0940*/  @P1 LDC.S8 R27, c[0x0][0xdcd] ;  /* 0x00037340ff1b1b82 */ /* 0x000e220000000200 */
[----:B------:R-:W-:-:S04]  /*0950*/  @P1 FMUL.FTZ R28, R0, R35 ;  /* 0x00000023001c1220 */ /* 0x000fc80000410000 */
[----:B-----5:R-:W-:-:S03]  /*0960*/  @P1 FFMA.FTZ R28, R25, c[0x0][0xdc0], R28 ;  /* 0x00037000191c1a23 */ /* 0x020fc6000001001c */
[----:B------:R-:W1:Y:S01]  /*0970*/  @P1 LDC.S8 R32, c[0x0][0xdcc] ;  /* 0x00037300ff201b82 */ /* 0x000e620000000200 */
[----:B0-----:R-:W-:-:S04]  /*0980*/  @P1 ISETP.NE.AND P6, PT, R27, RZ, PT ;  /* 0x000000ff1b00120c */ /* 0x001fc80003fc5270 */
[----:B------:R-:W-:Y:S01]  /*0990*/  @P1 FSEL R28, R28, R35, !P6 ;  /* 0x000000231c1c1208 */ /* 0x000fe20007000000 */
[----:B-1----:R-:W-:-:S04]  /*09a0*/  @P1 IMAD.MOV.U32 R25, RZ, RZ, R32 ;  /* 0x000000ffff191224 */ /* 0x002fc800078e0020 */
[----:B------:R-:W-:Y:S01]  /*09b0*/  @P1 FFMA.FTZ R35, R28, c[0x0][0xdc0], R35 ;  /* 0x000370001c231a23 */ /* 0x000fe20000010023 */
[----:B------:R-:W-:-:S04]  /*09c0*/  @P1 ISETP.NE.AND P6, PT, R25, RZ, PT ;  /* 0x000000ff1900120c */ /* 0x000fc80003fc5270 */
[----:B------:R-:W-:Y:S02]  /*09d0*/  @P1 FSEL R35, R28, R35, !P6 ;  /* 0x000000231c231208 */ /* 0x000fe40007000000 */
[----:B------:R-:W-:Y:S02]  /*09e0*/  PLOP3.LUT P6, PT, PT, PT, PT, 0x8, 0x0 ;  /* 0x000000000000781c */ /* 0x000fe40003fce170 */
[----:B------:R-:W-:-:S13]  /*09f0*/  @P1 PLOP3.LUT P6, PT, P0, PT, PT, 0x80, 0x0 ;  /* 0x000000000000181c */ /* 0x000fda00007cf070 */
[----:B------:R-:W-:-:S04]  /*0a00*/  @P6 FFMA.FTZ R35, R24, c[0x0][0xdbc], R35 ;  /* 0x00036f0018236a23 */ /* 0x000fc80000010023 */
[----:B--2---:R-:W-:-:S05]  /*0a10*/  @P1 FFMA.FTZ R35, -R35, c[0x0][0xdc8], R26 ;  /* 0x0003720023231a23 */ /* 0x004fca000001011a */
[----:B------:R0:W-:Y:S04]  /*0a20*/  @P1 STG.E [R14.64], R35 ;  /* 0x000000230e001986 */ /* 0x0001e8000c10190a */
[----:B------:R0:W-:Y:S04]  /*0a30*/  @P1 STG.E [R16.64], R28 ;  /* 0x0000001c10001986 */ /* 0x0001e8000c10190a */
[----:B------:R-:W2:Y:S01]  /*0a40*/  @P2 LDG.E R26, [R12.64] ;  /* 0x0000000a0c1a2981 */ /* 0x000ea2000c1e1900 */
[----:B------:R-:W1:Y:S01]  /*0a50*/  @P2 LDC.S8 R27, c[0x0][0xdcd] ;  /* 0x00037340ff1b2b82 */ /* 0x000e620000000200 */
[----:B------:R-:W-:Y:S01]  /*0a60*/  @P2 FMUL.FTZ R24, R0, R31 ;  /* 0x0000001f00182220 */ /* 0x000fe20000410000 */
[----:B------:R-:W-:Y:S01]  /*0a70*/  PLOP3.LUT P1, PT, PT, PT, PT, 0x8, 0x0 ;  /* 0x000000000000781c */ /* 0x000fe20003f2e170 */
[----:B------:R-:W-:Y:S01]  /*0a80*/  BSSY B1, `(.L_x_60) ;  /* 0x000001c000017945 */ /* 0x000fe20003800000 */
[----:B------:R-:W-:Y:S01]  /*0a90*/  @P2 PLOP3.LUT P1, PT, P0, PT, PT, 0x80, 0x0 ;  /* 0x000000000000281c */ /* 0x000fe2000072f070 */
[----:B------:R-:W-:-:S03]  /*0aa0*/  @P2 FFMA.FTZ R24, R23, c[0x0][0xdc0], R24 ;  /* 0x0003700017182a23 */ /* 0x000fc60000010018 */
[----:B------:R-:W3:Y:S01]  /*0ab0*/  @P2 LDC.S8 R25, c[0x0][0xdcc] ;  /* 0x00037300ff192b82 */ /* 0x000ee20000000200 */
[----:B-1----:R-:W-:-:S04]  /*0ac0*/  @P2 ISETP.NE.AND P6, PT, R27, RZ, PT ;  /* 0x000000ff1b00220c */ /* 0x002fc80003fc5270 */
[----:B------:R-:W-:Y:S02]  /*0ad0*/  @P2 FSEL R24, R24, R31, !P6 ;  /* 0x0000001f18182208 */ /* 0x000fe40007000000 */
[----:B---3--:R-:W-:-:S03]  /*0ae0*/  @P2 ISETP.NE.AND P6, PT, R25, RZ, PT ;  /* 0x000000ff1900220c */ /* 0x008fc60003fc5270 */
[----:B------:R-:W-:-:S05]  /*0af0*/  @P2 FFMA.FTZ R31, R24, c[0x0][0xdc0], R31 ;  /* 0x00037000181f2a23 */ /* 0x000fca000001001f */
[----:B------:R-:W-:-:S05]  /*0b00*/  @P2 FSEL R31, R24, R31, !P6 ;  /* 0x0000001f181f2208 */ /* 0x000fca0007000000 */
[----:B------:R-:W-:-:S04]  /*0b10*/  @P1 FFMA.FTZ R31, R22, c[0x0][0xdbc], R31 ;  /* 0x00036f00161f1a23 */ /* 0x000fc8000001001f */
[----:B--2---:R-:W-:-:S05]  /*0b20*/  @P2 FFMA.FTZ R31, -R31, c[0x0][0xdc8], R26 ;  /* 0x000372001f1f2a23 */ /* 0x004fca000001011a */
[----:B------:R0:W-:Y:S04]  /*0b30*/  @P2 STG.E [R12.64], R31 ;  /* 0x0000001f0c002986 */ /* 0x0001e8000c10190a */
[----:B------:R0:W-:Y:S01]  /*0b40*/  @P2 STG.E [R10.64], R24 ;  /* 0x000000180a002986 */ /* 0x0001e2000c10190a */
[----:B------:R-:W-:Y:S05]  /*0b50*/  @!P3 BRA `(.L_x_61) ;  /* 0x000000e00000b947 */ /* 0x000fea0003800000 */
[----:B0-----:R-:W2:Y:S01]  /*0b60*/  LDG.E R12, [R8.64] ;  /* 0x0000000a080c7981 */ /* 0x001ea2000c1e1900 */
[----:B------:R-:W-:Y:S01]  /*0b70*/  FMUL.FTZ R10, R0, R29 ;  /* 0x0000001d000a7220 */ /* 0x000fe20000410000 */
[----:B------:R-:W-:Y:S02]  /*0b80*/  ULDC.S8 UR5, c[0x0][0xdcd] ;  /* 0x0003734000057ab9 */ /* 0x000fe40000000200 */
[----:B------:R-:W-:Y:S01]  /*0b90*/  ISETP.NE.AND P1, PT, RZ, UR5, PT ;  /* 0x00000005ff007c0c */ /* 0x000fe2000bf25270 */
[----:B------:R-:W-:Y:S01]  /*0ba0*/  FFMA.FTZ R10, R19, c[0x0][0xdc0], R10 ;  /* 0x00037000130a7a23 */ /* 0x000fe2000001000a */
[----:B------:R-:W-:-:S04]  /*0bb0*/  ULDC.S8 UR5, c[0x0][0xdcc] ;  /* 0x0003730000057ab9 */ /* 0x000fc80000000200 */
[----:B------:R-:W-:Y:S02]  /*0bc0*/  FSEL R10, R10, R29, !P1 ;  /* 0x0000001d0a0a7208 */ /* 0x000fe40004800000 */
[----:B------:R-:W-:-:S03]  /*0bd0*/  ISETP.NE.AND P1, PT, RZ, UR5, PT ;  /* 0x00000005ff007c0c */ /* 0x000fc6000bf25270 */
[----:B------:R-:W-:-:S05]  /*0be0*/  FFMA.FTZ R29, R10, c[0x0][0xdc0], R29 ;  /* 0x000370000a1d7a23 */ /* 0x000fca000001001d */
[----:B------:R-:W-:-:S05]  /*0bf0*/  FSEL R29, R10, R29, !P1 ;  /* 0x0000001d0a1d7208 */ /* 0x000fca0004800000 */
[----:B------:R-:W-:-:S04]  /*0c00*/  @P0 FFMA.FTZ R29, R18, c[0x0][0xdbc], R29 ;  /* 0x00036f00121d0a23 */ /* 0x000fc8000001001d */
[----:B--2---:R-:W-:-:S05]  /*0c10*/  FFMA.FTZ R29, -R29, c[0x0][0xdc8], R12 ;  /* 0x000372001d1d7a23 */ /* 0x004fca000001010c */
[----:B------:R0:W-:Y:S04]  /*0c20*/  STG.E [R8.64], R29 ;  /* 0x0000001d08007986 */ /* 0x0001e8000c10190a */
[----:B------:R0:W-:Y:S02]  /*0c30*/  STG.E [R6.64], R10 ;  /* 0x0000000a06007986 */ /* 0x0001e4000c10190a */
.L_x_61:
[----:B------:R-:W-:Y:S05]  /*0c40*/  BSYNC B1 ;  /* 0x0000000000017941 */ /* 0x000fea0003800000 */
.L_x_60:
        /* <DEDUP_REMOVED lines=14> */
[----:B------:R0:W-:Y:S01]  /*0d30*/  STG.E [R2.64], R6 ;  /* 0x0000000602007986 */ /* 0x0001e2000c10190a */
[----:B------:R-:W-:Y:S05]  /*0d40*/  BRA `(.L_x_59) ;  /* 0x0000052000007947 */ /* 0x000fea0003800000 */
.L_x_51:
[----:B-1----:R-:W-:Y:S01]  /*0d50*/  BSSY B1, `(.L_x_62) ;  /* 0x0000014000017945 */ /* 0x002fe20003800000 */
[----:B------:R-:W-:Y:S05]  /*0d60*/  @!P1 BRA `(.L_x_63) ;  /* 0x0000012000009947 */ /* 0x000fea0003800000 */
[----:B------:R0:W5:Y:S01]  /*0d70*/  LDG.E R27, [R14.64] ;  /* 0x0000000a0e1b7981 */ /* 0x000162000c1e1900 */
[----:B------:R-:W-:Y:S01]  /*0d80*/  FSETP.NEU.FTZ.AND P1, PT, RZ, c[0x0][0xdc0], PT ;  /* 0x00037000ff007a0b */ /* 0x000fe20003f3d000 */
[----:B-----5:R-:W-:-:S04]  /*0d90*/  FFMA.FTZ R28, R24, c[0x0][0xdbc], R35 ;  /* 0x00036f00181c7a23 */ /* 0x020fc80000010023 */
[----:B------:R-:W-:-:S08]  /*0da0*/  IMAD.MOV.U32 R26, RZ, RZ, R28 ;  /* 0x000000ffff1a7224 */ /* 0x000fd000078e001c */
[----:B------:R-:W-:Y:S05]  /*0db0*/  @!P1 BRA `(.L_x_64) ;  /* 0x0000009000009947 */ /* 0x000fea0003800000 */
[----:B0-----:R-:W-:Y:S01]  /*0dc0*/  FMUL.FTZ R26, R0, R28 ;  /* 0x0000001c001a7220 */ /* 0x001fe20000410000 */
[----:B------:R-:W-:Y:S02]  /*0dd0*/  ULDC.S8 UR5, c[0x0][0xdcd] ;  /* 0x0003734000057ab9 */ /* 0x000fe40000000200 */
[----:B------:R-:W-:Y:S01]  /*0de0*/  ISETP.NE.AND P6, PT, RZ, UR5, PT ;  /* 0x00000005ff007c0c */ /* 0x000fe2000bfc5270 */
[----:B------:R-:W-:Y:S01]  /*0df0*/  FFMA.FTZ R25, R25, c[0x0][0xdc0], R26 ;  /* 0x0003700019197a23 */ /* 0x000fe2000001001a */
[----:B------:R-:W-:-:S04]  /*0e00*/  ULDC.S8 UR5, c[0x0][0xdcc] ;  /* 0x0003730000057ab9 */ /* 0x000fc80000000200 */
[----:B------:R-:W-:Y:S02]  /*0e10*/  FSEL R25, R25, R28, !P6 ;  /* 0x0000001c19197208 */ /* 0x000fe40007000000 */
[----:B------:R-:W-:-:S03]  /*0e20*/  ISETP.NE.AND P6, PT, RZ, UR5, PT ;  /* 0x00000005ff007c0c */ /* 0x000fc6000bfc5270 */
[----:B------:R-:W-:-:S10]  /*0e30*/  IMAD.MOV.U32 R26, RZ, RZ, R25 ;  /* 0x000000ffff1a7224 */ /* 0x000fd400078e0019 */
[----:B------:R-:W-:-:S04]  /*0e40*/  @P6 FFMA.FTZ R26, R25, c[0x0][0xdc0], R28 ;  /* 0x00037000191a6a23 */ /* 0x000fc8000001001c */
.L_x_64:
[----:B0-----:R-:W-:-:S04]  /*0e50*/  @P0 FFMA.FTZ R26, R24, c[0x0][0xdbc], R26 ;  /* 0x00036f00181a0a23 */ /* 0x001fc8000001001a */
[----:B------:R-:W-:-:S05]  /*0e60*/  FFMA.FTZ R27, -R26, c[0x0][0xdc8], R27 ;  /* 0x000372001a1b7a23 */ /* 0x000fca000001011b */
[----:B------:R0:W-:Y:S04]  /*0e70*/  STG.E [R14.64], R27 ;  /* 0x0000001b0e007986 */ /* 0x0001e8000c10190a */
[----:B------:R0:W-:Y:S02]  /*0e80*/  @P1 STG.E [R16.64], R25 ;  /* 0x0000001910001986 */ /* 0x0001e4000c10190a */
.L_x_63:
[----:B------:R-:W-:Y:S05]  /*0e90*/  BSYNC B1 ;  /* 0x0000000000017941 */ /* 0x000fea0003800000 */
.L_x_62:
[----:B------:R-:W-:Y:S01]  /*0ea0*/  BSSY B1, `(.L_x_65) ;  /* 0x0000014000017945 */ /* 0x000fe20003800000 */
[----:B------:R-:W-:Y:S05]  /*0eb0*/  @!P2 BRA `(.L_x_66) ;  /* 0x000001200000a947 */ /* 0x000fea0003800000 */
[----:B0-----:R0:W5:Y:S01]  /*0ec0*/  LDG.E R15, [R12.64] ;  /* 0x0000000a0c0f7981 */ /* 0x001162000c1e1900 */
[----:B------:R-:W-:Y:S01]  /*0ed0*/  FSETP.NEU.FTZ.AND P1, PT, RZ, c[0x0][0xdc0], PT ;  /* 0x00037000ff007a0b */ /* 0x000fe20003f3d000 */
[----:B-----5:R-:W-:-:S04]  /*0ee0*/  FFMA.FTZ R31, R22, c[0x0][0xdbc], R31 ;  /* 0x00036f00161f7a23 */ /* 0x020fc8000001001f */
[----:B------:R-:W-:-:S08]  /*0ef0*/  IMAD.MOV.U32 R14, RZ, RZ, R31 ;  /* 0x000000ffff0e7224 */ /* 0x000fd000078e001f */
[----:B------:R-:W-:Y:S05]  /*0f00*/  @!P1 BRA `(.L_x_67) ;  /* 0x0000009000009947 */ /* 0x000fea0003800000 */
[----:B0-----:R-:W-:Y:S01]  /*0f10*/  ULDC.S8 UR5, c[0x0][0xdcc] ;  /* 0x0003730000057ab9 */ /* 0x001fe20000000200 */
[----:B------:R-:W-:Y:S01]  /*0f20*/  FMUL.FTZ R14, R0, R31 ;  /* 0x0000001f000e7220 */ /* 0x000fe20000410000 */
[----:B------:R-:W-:Y:S01]  /*0f30*/  ISETP.NE.AND P2, PT, RZ, UR5, PT ;  /* 0x00000005ff007c0c */ /* 0x000fe2000bf45270 */
[----:B------:R-:W-:Y:S02]  /*0f40*/  ULDC.S8 UR12, c[0x0][0xdcd] ;  /* 0x00037340000c7ab9 */ /* 0x000fe40000000200 */
[----:B------:R-:W-:Y:S01]  /*0f50*/  FFMA.FTZ R14, R23, c[0x0][0xdc0], R14 ;  /* 0x00037000170e7a23 */ /* 0x000fe2000001000e */
[----:B------:R-:W-:-:S04]  /*0f60*/  ISETP.NE.AND P6, PT, RZ, UR12, PT ;  /* 0x0000000cff007c0c */ /* 0x000fc8000bfc5270 */
[----:B------:R-:W-:-:S05]  /*0f70*/  FSEL R23, R14, R31, !P6 ;  /* 0x0000001f0e177208 */ /* 0x000fca0007000000 */
[----:B------:R-:W-:Y:S02]  /*0f80*/  IMAD.MOV.U32 R14, RZ, RZ, R23 ;  /* 0x000000ffff0e7224 */ /* 0x000fe400078e0017 */
[----:B------:R-:W-:-:S04]  /*0f90*/  @P2 FFMA.FTZ R14, R23, c[0x0][0xdc0], R31 ;  /* 0x00037000170e2a23 */ /* 0x000fc8000001001f */
.L_x_67:
[----:B0-----:R-:W-:-:S04]  /*0fa0*/  @P0 FFMA.FTZ R14, R22, c[0x0][0xdbc], R14 ;  /* 0x00036f00160e0a23 */ /* 0x001fc8000001000e */
[----:B------:R-:W-:-:S05]  /*0fb0*/  FFMA.FTZ R15, -R14, c[0x0][0xdc8], R15 ;  /* 0x000372000e0f7a23 */ /* 0x000fca000001010f */
[----:B------:R0:W-:Y:S04]  /*0fc0*/  STG.E [R12.64], R15 ;  /* 0x0000000f0c007986 */ /* 0x0001e8000c10190a */
[----:B------:R0:W-:Y:S02]  /*0fd0*/  @P1 STG.E [R10.64], R23 ;  /* 0x000000170a001986 */ /* 0x0001e4000c10190a */
.L_x_66:
[----:B------:R-:W-:Y:S05]  /*0fe0*/  BSYNC B1 ;  /* 0x0000000000017941 */ /* 0x000fea0003800000 */
.L_x_65:
        /* <DEDUP_REMOVED lines=16> */
.L_x_70:
[----:B0-----:R-:W-:-:S04]  /*10f0*/  @P0 FFMA.FTZ R10, R18, c[0x0][0xdbc], R10 ;  /* 0x00036f00120a0a23 */ /* 0x001fc8000001000a */
[----:B------:R-:W-:-:S05]  /*1100*/  FFMA.FTZ R11, -R10, c[0x0][0xdc8], R11 ;  /* 0x000372000a0b7a23 */ /* 0x000fca000001010b */
[----:B------:R0:W-:Y:S04]  /*1110*/  STG.E [R8.64], R11 ;  /* 0x0000000b08007986 */ /* 0x0001e8000c10190a */
[----:B------:R0:W-:Y:S02]  /*1120*/  @P1 STG.E [R6.64], R19 ;  /* 0x0000001306001986 */ /* 0x0001e4000c10190a */
.L_x_69:
[----:B------:R-:W-:Y:S05]  /*1130*/  BSYNC B1 ;  /* 0x0000000000017941 */ /* 0x000fea0003800000 */
.L_x_68:
        /* <DEDUP_REMOVED lines=15> */
.L_x_71:
[----:B0-----:R-:W-:-:S04]  /*1230*/  @P0 FFMA.FTZ R6, R20, c[0x0][0xdbc], R6 ;  /* 0x00036f0014060a23 */ /* 0x001fc80000010006 */
[----:B------:R-:W-:-:S05]  /*1240*/  FFMA.FTZ R7, -R6, c[0x0][0xdc8], R7 ;  /* 0x0003720006077a23 */ /* 0x000fca0000010107 */
[----:B------:R0:W-:Y:S04]  /*1250*/  STG.E [R4.64], R7 ;  /* 0x0000000704007986 */ /* 0x0001e8000c10190a */
[----:B------:R0:W-:Y:S02]  /*1260*/  @P1 STG.E [R2.64], R21 ;  /* 0x0000001502001986 */ /* 0x0001e4000c10190a */
.L_x_59:
[----:B------:R-:W-:Y:S05]  /*1270*/  BSYNC B0 ;  /* 0x0000000000007941 */ /* 0x000fea0003800000 */
.L_x_50:
        /* <DEDUP_REMOVED lines=9> */
.L_x_73:
        /* <DEDUP_REMOVED lines=15> */
.L_x_101:


//--------------------- .text._Z25multi_tensor_apply_kernelI18TensorListMetadataILi3EE10SGDFunctorILi3EN3c104HalfES4_EJffffbbbfEEvlPViT_T0_DpT1_ --------------------------
	.section	.text._Z25multi_tensor_apply_kernelI18TensorListMetadataILi3EE10SGDFunctorILi3EN3c104HalfES4_EJffffbbbfEEvlPViT_T0_DpT1_,"ax",@progbits
	.sectioninfo	@"SHI_REGISTERS=38"
	.align	128
        .global         _Z25multi_tensor_apply_kernelI18TensorListMetadataILi3EE10SGDFunctorILi3EN3c104HalfES4_EJffffbbbfEEvlPViT_T0_DpT1_
        .type           _Z25multi_tensor_apply_kernelI18TensorListMetadataILi3EE10SGDFunctorILi3EN3c104HalfES4_EJffffbbbfEEvlPViT_T0_DpT1_,@function
        .size           _Z25multi_tensor_apply_kernelI18TensorListMetadataILi3EE10SGDFunctorILi3EN3c104HalfES4_EJffffbbbfEEvlPViT_T0_DpT1_,(.L_x_102 - _Z25multi_tensor_apply_kernelI18TensorListMetadataILi3EE10SGDFunctorILi3EN3c104HalfES4_EJffffbbbfEEvlPViT_T0_DpT1_)
        .other          _Z25multi_tensor_apply_kernelI18TensorListMetadataILi3EE10SGDFunctorILi3EN3c104HalfES4_EJffffbbbfEEvlPViT_T0_DpT1_,@"STO_CUDA_ENTRY STV_DEFAULT"
_Z25multi_tensor_apply_kernelI18TensorListMetadataILi3EE10SGDFunctorILi3EN3c104HalfES4_EJffffbbbfEEvlPViT_T0_DpT1_:
.text._Z25multi_tensor_apply_kernelI18TensorListMetadataILi3EE10SGDFunctorILi3EN3c104HalfES4_EJffffbbbfEEvlPViT_T0_DpT1_:
        /* <DEDUP_REMOVED lines=36> */
.L_x_97:
[----:B01----:R-:W-:-:S04]  /*0240*/  IADD3 R3, R33, UR4, RZ ;  /* 0x0000000421037c10 */ /* 0x003fc8000fffe0ff */
[C---:B------:R-:W-:Y:S02]  /*0250*/  ISETP.GE.AND P1, PT, R3.reuse, c[0x0][0x160], PT ;  /* 0x0000580003007a0c */ /* 0x040fe40003f26270 */
[C---:B------:R-:W-:Y:S02]  /*0260*/  IADD3 R2, P2, R3.reuse, UR8, RZ ;  /* 0x0000000803027c10 */ /* 0x040fe4000ff5e0ff */
[C---:B------:R-:W-:Y:S02]  /*0270*/  IADD3 R5, R3.reuse, c[0x0][0x0], RZ ;  /* 0x0000000003057a10 */ /* 0x040fe40007ffe0ff */
[C---:B------:R-:W-:Y:S02]  /*0280*/  ISETP.LT.AND P1, PT, R3.reuse, UR9, !P1 ;  /* 0x0000000903007c0c */ /* 0x040fe4000cf21270 */
[----:B------:R-:W-:Y:S02]  /*0290*/  LEA.HI.X.SX32 R3, R3, UR11, 0x1, P2 ;  /* 0x0000000b03037c11 */ /* 0x000fe400090f0eff */
[----:B------:R-:W-:-:S02]  /*02a0*/  ISETP.GE.AND P2, PT, R5, c[0x0][0x160], PT ;  /* 0x0000580005007a0c */ /* 0x000fc40003f46270 */
[C---:B------:R-:W-:Y:S01]  /*02b0*/  SHF.L.U64.HI R4, R2.reuse, 0x1, R3 ;  /* 0x0000000102047819 */ /* 0x040fe20000010203 */
[----:B------:R-:W-:Y:S01]  /*02c0*/  IMAD.SHL.U32 R2, R2, 0x2, RZ ;  /* 0x0000000202027824 */ /* 0x000fe200078e00ff */
[C---:B------:R-:W-:Y:S02]  /*02d0*/  IADD3 R0, P3, R5.reuse, UR8, RZ ;  /* 0x0000000805007c10 */ /* 0x040fe4000ff7e0ff */
[C---:B------:R-:W-:Y:S02]  /*02e0*/  ISETP.LT.AND P2, PT, R5.reuse, UR9, !P2 ;  /* 0x0000000905007c0c */ /* 0x040fe4000d741270 */
[----:B------:R-:W-:Y:S01]  /*02f0*/  IADD3 R14, P5, R2, UR6, RZ ;  /* 0x00000006020e7c10 */ /* 0x000fe2000ffbe0ff */
[----:B------:R-:W-:Y:S01]  /*0300*/  IMAD.SHL.U32 R18, R0, 0x2, RZ ;  /* 0x0000000200127824 */ /* 0x000fe200078e00ff */
[----:B------:R-:W-:Y:S02]  /*0310*/  LEA.HI.X.SX32 R3, R5, UR11, 0x1, P3 ;  /* 0x0000000b05037c11 */ /* 0x000fe400098f0eff */
[----:B------:R-:W-:-:S02]  /*0320*/  IADD3 R16, P3, R2, UR16, RZ ;  /* 0x0000001002107c10 */ /* 0x000fc4000ff7e0ff */
[----:B------:R-:W-:Y:S02]  /*0330*/  @P1 IADD3 R2, P6, R2, UR14, RZ ;  /* 0x0000000e02021c10 */ /* 0x000fe4000ffde0ff */
[----:B------:R-:W-:Y:S02]  /*0340*/  IADD3.X R15, R4, UR7, RZ, P5, !PT ;  /* 0x00000007040f7c10 */ /* 0x000fe4000affe4ff */
[----:B------:R-:W-:Y:S02]  /*0350*/  SHF.L.U64.HI R6, R0, 0x1, R3 ;  /* 0x0000000100067819 */ /* 0x000fe40000010203 */
[----:B------:R-:W-:Y:S01]  /*0360*/  IADD3 R12, P5, R18, UR16, RZ ;  /* 0x00000010120c7c10 */ /* 0x000fe2000ffbe0ff */
[----:B------:R-:W2:Y:S01]  /*0370*/  @P1 LDG.E.U16 R27, [R14.64] ;  /* 0x0000000c0e1b1981 */ /* 0x000ea2000c1e1500 */
[----:B------:R-:W-:Y:S02]  /*0380*/  IADD3 R7, R5, c[0x0][0x0], RZ ;  /* 0x0000000005077a10 */ /* 0x000fe40007ffe0ff */
[----:B------:R-:W-:-:S02]  /*0390*/  @P1 IADD3.X R3, R4, UR15, RZ, P6, !PT ;  /* 0x0000000f04031c10 */ /* 0x000fc4000b7fe4ff */
[----:B------:R-:W-:Y:S02]  /*03a0*/  IADD3 R10, P6, R18, UR6, RZ ;  /* 0x00000006120a7c10 */ /* 0x000fe4000ffde0ff */
[----:B------:R-:W-:Y:S02]  /*03b0*/  IADD3.X R17, R4, UR17, RZ, P3, !PT ;  /* 0x0000001104117c10 */ /* 0x000fe40009ffe4ff */
[----:B------:R-:W-:Y:S02]  /*03c0*/  IADD3.X R13, R6, UR17, RZ, P5, !PT ;  /* 0x00000011060d7c10 */ /* 0x000fe4000affe4ff */
[C---:B------:R-:W-:Y:S01]  /*03d0*/  ISETP.GE.AND P3, PT, R7.reuse, c[0x0][0x160], PT ;  /* 0x0000580007007a0c */ /* 0x040fe20003f66270 */
[----:B------:R-:W3:Y:S01]  /*03e0*/  @P1 LDG.E.U16 R28, [R16.64] ;  /* 0x0000000c101c1981 */ /* 0x000ee2000c1e1500 */
[----:B------:R-:W-:Y:S02]  /*03f0*/  @P2 IADD3 R18, P5, R18, UR14, RZ ;  /* 0x0000000e12122c10 */ /* 0x000fe4000ffbe0ff */
[----:B------:R-:W-:Y:S01]  /*0400*/  IADD3 R0, R7, c[0x0][0x0], RZ ;  /* 0x0000000007007a10 */ /* 0x000fe20007ffe0ff */
[----:B------:R-:W4:Y:S01]  /*0410*/  @P2 LDG.E.U16 R29, [R12.64] ;  /* 0x0000000c0c1d2981 */ /* 0x000f22000c1e1500 */
[----:B------:R-:W-:-:S02]  /*0420*/  IADD3.X R11, R6, UR7, RZ, P6, !PT ;  /* 0x00000007060b7c10 */ /* 0x000fc4000b7fe4ff */
[C---:B------:R-:W-:Y:S02]  /*0430*/  IADD3 R5, P6, R7.reuse, UR8, RZ ;  /* 0x0000000807057c10 */ /* 0x040fe4000ffde0ff */
[C---:B------:R-:W-:Y:S02]  /*0440*/  ISETP.LT.AND P3, PT, R7.reuse, UR9, !P3 ;  /* 0x0000000907007c0c */ /* 0x040fe4000df61270 */
[----:B------:R-:W-:Y:S02]  /*0450*/  @P2 IADD3.X R19, R6, UR15, RZ, P5, !PT ;  /* 0x0000000f06132c10 */ /* 0x000fe4000affe4ff */
[C---:B------:R-:W-:Y:S02]  /*0460*/  ISETP.GE.AND P5, PT, R0.reuse, c[0x0][0x160], PT ;  /* 0x0000580000007a0c */ /* 0x040fe40003fa6270 */
[----:B------:R-:W-:Y:S01]  /*0470*/  LEA.HI.X.SX32 R6, R7, UR11, 0x1, P6 ;  /* 0x0000000b07067c11 */ /* 0x000fe2000b0f0eff */
[----:B------:R-:W5:Y:S01]  /*0480*/  @P2 LDG.E.U16 R18, [R18.64] ;  /* 0x0000000c12122981 */ /* 0x000f62000c1e1500 */
[----:B------:R-:W-:-:S02]  /*0490*/  ISETP.LT.AND P5, PT, R0, UR9, !P5 ;  /* 0x0000000900007c0c */ /* 0x000fc4000efa1270 */
[C---:B------:R-:W-:Y:S01]  /*04a0*/  SHF.L.U64.HI R7, R5.reuse, 0x1, R6 ;  /* 0x0000000105077819 */ /* 0x040fe20000010206 */
[----:B------:R-:W-:Y:S01]  /*04b0*/  IMAD.SHL.U32 R6, R5, 0x2, RZ ;  /* 0x0000000205067824 */ /* 0x000fe200078e00ff */
[----:B------:R-:W-:-:S04]  /*04c0*/  IADD3 R4, P6, R0, UR8, RZ ;  /* 0x0000000800047c10 */ /* 0x000fc8000ffde0ff */
[----:B------:R-:W-:Y:S01]  /*04d0*/  LEA.HI.X.SX32 R5, R0, UR11, 0x1, P6 ;  /* 0x0000000b00057c11 */ /* 0x000fe2000b0f0eff */
[----:B------:R-:W-:Y:S01]  /*04e0*/  IMAD.SHL.U32 R21, R4, 0x2, RZ ;  /* 0x0000000204157824 */ /* 0x000fe200078e00ff */
[----:B------:R-:W-:Y:S01]  /*04f0*/  @P3 IADD3 R30, P6, R6, UR14, RZ ;  /* 0x0000000e061e3c10 */ /* 0x000fe2000ffde0ff */
[----:B------:R0:W2:Y:S01]  /*0500*/  @P1 LDG.E.U16 R0, [R2.64] ;  /* 0x0000000c02001981 */ /* 0x0000a2000c1e1500 */
[----:B------:R-:W-:Y:S02]  /*0510*/  SHF.L.U64.HI R20, R4, 0x1, R5 ;  /* 0x0000000104147819 */ /* 0x000fe40000010205 */
[----:B------:R-:W-:Y:S02]  /*0520*/  @P3 IADD3.X R31, R7, UR15, RZ, P6, !PT ;  /* 0x0000000f071f3c10 */ /* 0x000fe4000b7fe4ff */
[----:B------:R-:W-:-:S03]  /*0530*/  @P5 IADD3 R34, P6, R21, UR14, RZ ;  /* 0x0000000e15225c10 */ /* 0x000fc6000ffde0ff */
[----:B------:R1:W3:Y:S01]  /*0540*/  @P3 LDG.E.U16 R30, [R30.64] ;  /* 0x0000000c1e1e3981 */ /* 0x0002e2000c1e1500 */
[----:B------:R-:W-:Y:S02]  /*0550*/  @P5 IADD3.X R35, R20, UR15, RZ, P6, !PT ;  /* 0x0000000f14235c10 */ /* 0x000fe4000b7fe4ff */
[----:B------:R-:W-:-:S03]  /*0560*/  IADD3 R8, P6, R6, UR16, RZ ;  /* 0x0000001006087c10 */ /* 0x000fc6000ffde0ff */
[----:B------:R-:W4:Y:S01]  /*0570*/  @P5 LDG.E.U16 R34, [R34.64] ;  /* 0x0000000c22225981 */ /* 0x000f22000c1e1500 */
[C---:B------:R-:W-:Y:S02]  /*0580*/  IADD3.X R9, R7.reuse, UR17, RZ, P6, !PT ;  /* 0x0000001107097c10 */ /* 0x040fe4000b7fe4ff */
[----:B------:R-:W-:Y:S01]  /*0590*/  IADD3 R6, P6, R6, UR6, RZ ;  /* 0x0000000606067c10 */ /* 0x000fe2000ffde0ff */
[----:B-1----:R-:W4:Y:S03]  /*05a0*/  @P2 LDG.E.U16 R31, [R10.64] ;  /* 0x0000000c0a1f2981 */ /* 0x002f26000c1e1500 */
[----:B------:R-:W-:Y:S01]  /*05b0*/  IADD3.X R7, R7, UR7, RZ, P6, !PT ;  /* 0x0000000707077c10 */ /* 0x000fe2000b7fe4ff */
[----:B------:R-:W4:Y:S01]  /*05c0*/  @P3 LDG.E.U16 R32, [R8.64] ;  /* 0x0000000c08203981 */ /* 0x000f22000c1e1500 */
[----:B------:R-:W-:-:S03]  /*05d0*/  IADD3 R4, P6, R21, UR16, RZ ;  /* 0x0000001015047c10 */ /* 0x000fc6000ffde0ff */
[----:B------:R-:W4:Y:S01]  /*05e0*/  @P3 LDG.E.U16 R24, [R6.64] ;  /* 0x0000000c06183981 */ /* 0x000f22000c1e1500 */
[----:B------:R-:W-:Y:S02]  /*05f0*/  IADD3.X R5, R20, UR17, RZ, P6, !PT ;  /* 0x0000001114057c10 */ /* 0x000fe4000b7fe4ff */
[----:B0-----:R-:W-:-:S03]  /*0600*/  IADD3 R2, P6, R21, UR6, RZ ;  /* 0x0000000615027c10 */ /* 0x001fc6000ffde0ff */
[----:B------:R-:W4:Y:S01]  /*0610*/  @P5 LDG.E.U16 R25, [R4.64] ;  /* 0x0000000c04195981 */ /* 0x000f22000c1e1500 */
[----:B------:R-:W-:-:S05]  /*0620*/  IADD3.X R3, R20, UR7, RZ, P6, !PT ;  /* 0x0000000714037c10 */ /* 0x000fca000b7fe4ff */
[----:B------:R-:W4:Y:S01]  /*0630*/  @P5 LDG.E.U16 R26, [R2.64] ;  /* 0x0000000c021a5981 */ /* 0x000f22000c1e1500 */
[----:B------:R-:W-:Y:S01]  /*0640*/  IMAD.MOV.U32 R23, RZ, RZ, RZ ;  /* 0x000000ffff177224 */ /* 0x000fe200078e00ff */
[----:B------:R-:W-:Y:S01]  /*0650*/  CS2R R20, SRZ ;  /* 0x0000000000147805 */ /* 0x000fe2000001ff00 */
[----:B------:R-:W-:Y:S01]  /*0660*/  BSSY B0, `(.L_x_74) ;  /* 0x00000f4000007945 */ /* 0x000fe20003800000 */
[----:B-----5:R-:W-:-:S05]  /*0670*/  @P2 HADD2.F32 R18, -RZ, R18.H0_H0 ;  /* 0x20000012ff122230 */ /* 0x020fca0000004100 */
[----:B------:R-:W-:Y:S01]  /*0680*/  @P2 FMUL.FTZ R21, R18, c[0x0][0xdd0] ;  /* 0x0003740012152a20 */ /* 0x000fe20000410000 */
[----:B--2---:R-:W-:Y:S01]  /*0690*/  @P1 HADD2.F32 R0, -RZ, R0.H0_H0 ;  /* 0x20000000ff001230 */ /* 0x004fe20000004100 */
[----:B------:R-:W-:-:S04]  /*06a0*/  CS2R R18, SRZ ;  /* 0x0000000000127805 */ /* 0x000fc8000001ff00 */
[----:B------:R-:W-:Y:S01]  /*06b0*/  @P1 FMUL.FTZ R23, R0, c[0x0][0xdd0] ;  /* 0x0003740000171a20 */ /* 0x000fe20000410000 */
[----:B---3--:R-:W-:Y:S01]  /*06c0*/  @P3 HADD2.F32 R30, -RZ, R30.H0_H0 ;  /* 0x2000001eff1e3230 */ /* 0x008fe20000004100 */
[----:B------:R-:W-:Y:S01]  /*06d0*/  IMAD.MOV.U32 R0, RZ, RZ, RZ ;  /* 0x000000ffff007224 */ /* 0x000fe200078e00ff */
[----:B------:R-:W-:Y:S02]  /*06e0*/  @P1 HADD2.F32 R0, -RZ, R27.H0_H0 ;  /* 0x2000001bff001230 */ /* 0x000fe40000004100 */
[----:B----4-:R-:W-:Y:S01]  /*06f0*/  @P5 HADD2.F32 R34, -RZ, R34.H0_H0 ;  /* 0x20000022ff225230 */ /* 0x010fe20000004100 */
[----:B------:R-:W-:Y:S01]  /*0700*/  @P3 FMUL.FTZ R20, R30, c[0x0][0xdd0] ;  /* 0x000374001e143a20 */ /* 0x000fe20000410000 */
[----:B------:R-:W-:Y:S01]  /*0710*/  @P1 HADD2.F32 R18, -RZ, R28.H0_H0 ;  /* 0x2000001cff121230 */ /* 0x000fe20000004100 */
[----:B------:R-:W-:Y:S01]  /*0720*/  IMAD.MOV.U32 R30, RZ, RZ, RZ ;  /* 0x000000ffff1e7224 */ /* 0x000fe200078e00ff */
[----:B------:R-:W-:Y:S01]  /*0730*/  @P2 HADD2.F32 R30, -RZ, R29.H0_H0 ;  /* 0x2000001dff1e2230 */ /* 0x000fe20000004100 */
[----:B------:R-:W-:-:S02]  /*0740*/  IMAD.MOV.U32 R27, RZ, RZ, RZ ;  /* 0x000000ffff1b7224 */ /* 0x000fc400078e00ff */
[----:B------:R-:W-:Y:S01]  /*0750*/  @P5 FMUL.FTZ R19, R34, c[0x0][0xdd0] ;  /* 0x0003740022135a20 */ /* 0x000fe20000410000 */
[----:B------:R-:W-:Y:S01]  /*0760*/  @P3 HADD2.F32 R27, -RZ, R32.H0_H0 ;  /* 0x20000020ff1b3230 */ /* 0x000fe20000004100 */
[----:B------:R-:W-:Y:S01]  /*0770*/  IMAD.MOV.U32 R28, RZ, RZ, RZ ;  /* 0x000000ffff1c7224 */ /* 0x000fe200078e00ff */
[----:B------:R-:W-:Y:S01]  /*0780*/  @P2 HADD2.F32 R28, -RZ, R31.H0_H0 ;  /* 0x2000001fff1c2230 */ /* 0x000fe20000004100 */
[----:B------:R-:W-:Y:S01]  /*0790*/  IMAD.MOV.U32 R29, RZ, RZ, RZ ;  /* 0x000000ffff1d7224 */ /* 0x000fe200078e00ff */
[----:B------:R-:W-:Y:S01]  /*07a0*/  @P3 HADD2.F32 R29, -RZ, R24.H0_H0 ;  /* 0x20000018ff1d3230 */ /* 0x000fe20000004100 */
[----:B------:R-:W-:Y:S02]  /*07b0*/  IMAD.MOV.U32 R32, RZ, RZ, RZ ;  /* 0x000000ffff207224 */ /* 0x000fe400078e00ff */
[----:B------:R-:W-:Y:S01]  /*07c0*/  IMAD.MOV.U32 R34, RZ, RZ, RZ ;  /* 0x000000ffff227224 */ /* 0x000fe200078e00ff */
[----:B------:R-:W-:Y:S02]  /*07d0*/  @P5 HADD2.F32 R32, -RZ, R25.H0_H0 ;  /* 0x20000019ff205230 */ /* 0x000fe40000004100 */
[----:B------:R-:W-:Y:S01]  /*07e0*/  @P5 HADD2.F32 R34, -RZ, R26.H0_H0 ;  /* 0x2000001aff225230 */ /* 0x000fe20000004100 */
[----:B------:R-:W-:Y:S05]  /*07f0*/  @P4 BRA `(.L_x_75) ;  /* 0x000006c000004947 */ /* 0x000fea0003800000 */
[----:B------:R-:W-:Y:S01]  /*0800*/  BSSY B1, `(.L_x_76) ;  /* 0x000001a000017945 */ /* 0x000fe20003800000 */
[----:B------:R-:W-:Y:S05]  /*0810*/  @!P1 BRA `(.L_x_77) ;  /* 0x0000018000009947 */ /* 0x000fea0003800000 */
[----:B------:R0:W5:Y:S01]  /*0820*/  LDG.E.U16 R24, [R16.64] ;  /* 0x0000000c10187981 */ /* 0x000162000c1e1500 */
[----:B------:R-:W-:Y:S01]  /*0830*/  FSETP.NEU.FTZ.AND P1, PT, RZ, c[0x0][0xdc0], PT ;  /* 0x00037000ff007a0b */ /* 0x000fe20003f3d000 */
[----:B------:R-:W-:-:S12]  /*0840*/  IMAD.MOV.U32 R25, RZ, RZ, R23 ;  /* 0x000000ffff197224 */ /* 0x000fd800078e0017 */
        /* <DEDUP_REMOVED lines=10> */
.L_x_78:
[----:B0-----:R-:W-:Y:S01]  /*08f0*/  @P0 FFMA.FTZ R25, R18, c[0x0][0xdbc], R25 ;  /* 0x00036f0012190a23 */ /* 0x001fe20000010019 */
[----:B-----5:R-:W-:Y:S01]  /*0900*/  HADD2.F32 R23, -RZ, R24.H0_H0 ;  /* 0x20000018ff177230 */ /* 0x020fe20000004100 */
[----:B------:R-:W-:Y:S02]  /*0910*/  @P1 F2FP.PACK_AB R0, RZ, R0 ;  /* 0x00000000ff00123e */ /* 0x000fe400000000ff */
[----:B------:R-:W-:-:S04]  /*0920*/  FMUL.FTZ R18, R25, c[0x0][0xdc8] ;  /* 0x0003720019127a20 */ /* 0x000fc80000410000 */
[----:B------:R-:W-:-:S05]  /*0930*/  FADD.FTZ R18, -R18, -RZ ;  /* 0x800000ff12127221 */ /* 0x000fca0000010100 */
[----:B------:R-:W-:-:S05]  /*0940*/  F2FP.PACK_AB R18, RZ, R18 ;  /* 0x00000012ff12723e */ /* 0x000fca00000000ff */
[----:B------:R-:W-:-:S05]  /*0950*/  HADD2.F32 R18, -RZ, R18.H0_H0 ;  /* 0x20000012ff127230 */ /* 0x000fca0000004100 */
[----:B------:R-:W-:-:S05]  /*0960*/  FADD.FTZ R18, R23, R18 ;  /* 0x0000001217127221 */ /* 0x000fca0000010000 */
[----:B------:R-:W-:-:S05]  /*0970*/  F2FP.PACK_AB R18, RZ, R18 ;  /* 0x00000012ff12723e */ /* 0x000fca00000000ff */
[----:B------:R0:W-:Y:S04]  /*0980*/  STG.E.U16 [R16.64], R18 ;  /* 0x0000001210007986 */ /* 0x0001e8000c10150c */
[----:B------:R0:W-:Y:S02]  /*0990*/  @P1 STG.E.U16 [R14.64], R0 ;  /* 0x000000000e001986 */ /* 0x0001e4000c10150c */
.L_x_77:
[----:B------:R-:W-:Y:S05]  /*09a0*/  BSYNC B1 ;  /* 0x0000000000017941 */ /* 0x000fea0003800000 */
.L_x_76:
[----:B------:R-:W-:Y:S01]  /*09b0*/  BSSY B1, `(.L_x_79) ;  /* 0x000001a000017945 */ /* 0x000fe20003800000 */
[----:B------:R-:W-:Y:S05]  /*09c0*/  @!P2 BRA `(.L_x_80) ;  /* 0x000001800000a947 */ /* 0x000fea0003800000 */
[----:B0-----:R0:W5:Y:S01]  /*09d0*/  LDG.E.U16 R14, [R12.64] ;  /* 0x0000000c0c0e7981 */ /* 0x001162000c1e1500 */
[----:B------:R-:W-:Y:S01]  /*09e0*/  FSETP.NEU.FTZ.AND P1, PT, RZ, c[0x0][0xdc0], PT ;  /* 0x00037000ff007a0b */ /* 0x000fe20003f3d000 */
[----:B------:R-:W-:-:S12]  /*09f0*/  IMAD.MOV.U32 R0, RZ, RZ, R21 ;  /* 0x000000ffff007224 */ /* 0x000fd800078e0015 */
        /* <DEDUP_REMOVED lines=10> */
.L_x_81:
        /* <DEDUP_REMOVED lines=11> */
.L_x_80:
[----:B------:R-:W-:Y:S05]  /*0b50*/  BSYNC B1 ;  /* 0x0000000000017941 */ /* 0x000fea0003800000 */
.L_x_79:
        /* <DEDUP_REMOVED lines=15> */
.L_x_84:
        /* <DEDUP_REMOVED lines=11> */
.L_x_83:
[----:B------:R-:W-:Y:S05]  /*0d00*/  BSYNC B1 ;  /* 0x0000000000017941 */ /* 0x000fea0003800000 */
.L_x_82:
        /* <DEDUP_REMOVED lines=14> */
.L_x_86:
[----:B0-----:R-:W-:Y:S01]  /*0df0*/  @P0 FFMA.FTZ R0, R32, c[0x0][0xdbc], R0 ;  /* 0x00036f0020000a23 */ /* 0x001fe20000010000 */
[----:B-----5:R-:W-:-:S03]  /*0e00*/  HADD2.F32 R6, -RZ, R6.H0_H0 ;  /* 0x20000006ff067230 */ /* 0x020fc60000004100 */
[----:B------:R-:W-:-:S04]  /*0e10*/  FMUL.FTZ R0, R0, c[0x0][0xdc8] ;  /* 0x0003720000007a20 */ /* 0x000fc80000410000 */
[----:B------:R-:W-:-:S05]  /*0e20*/  FADD.FTZ R0, -R0, -RZ ;  /* 0x800000ff00007221 */ /* 0x000fca0000010100 */
[----:B------:R-:W-:-:S05]  /*0e30*/  F2FP.PACK_AB R0, RZ, R0 ;  /* 0x00000000ff00723e */ /* 0x000fca00000000ff */
[----:B------:R-:W-:-:S05]  /*0e40*/  HADD2.F32 R7, -RZ, R0.H0_H0 ;  /* 0x20000000ff077230 */ /* 0x000fca0000004100 */
[----:B------:R-:W-:-:S05]  /*0e50*/  FADD.FTZ R6, R6, R7 ;  /* 0x0000000706067221 */ /* 0x000fca0000010000 */
[----:B------:R-:W-:-:S05]  /*0e60*/  F2FP.PACK_AB R6, RZ, R6 ;  /* 0x00000006ff06723e */ /* 0x000fca00000000ff */
[----:B------:R0:W-:Y:S01]  /*0e70*/  STG.E.U16 [R4.64], R6 ;  /* 0x0000000604007986 */ /* 0x0001e2000c10150c */
[----:B------:R-:W-:Y:S05]  /*0e80*/  @!P1 BRA `(.L_x_85) ;  /* 0x0000071000009947 */ /* 0x000fea0003800000 */
[----:B------:R-:W-:-:S05]  /*0e90*/  F2FP.PACK_AB R34, RZ, R34 ;  /* 0x00000022ff22723e */ /* 0x000fca00000000ff */
[----:B------:R1:W-:Y:S01]  /*0ea0*/  STG.E.U16 [R2.64], R34 ;  /* 0x0000002202007986 */ /* 0x0003e2000c10150c */
[----:B------:R-:W-:Y:S05]  /*0eb0*/  BRA `(.L_x_85) ;  /* 0x000006e000007947 */ /* 0x000fea0003800000 */
.L_x_75:
[----:B------:R-:W-:Y:S01]  /*0ec0*/  BSSY B1, `(.L_x_87) ;  /* 0x000001b000017945 */ /* 0x000fe20003800000 */
[----:B------:R-:W-:Y:S05]  /*0ed0*/  @!P1 BRA `(.L_x_88) ;  /* 0x0000019000009947 */ /* 0x000fea0003800000 */
[----:B------:R0:W5:Y:S01]  /*0ee0*/  LDG.E.U16 R24, [R16.64] ;  /* 0x0000000c10187981 */ /* 0x000162000c1e1500 */
[----:B------:R-:W-:Y:S01]  /*0ef0*/  FSETP.NEU.FTZ.AND P1, PT, RZ, c[0x0][0xdc0], PT ;  /* 0x00037000ff007a0b */ /* 0x000fe20003f3d000 */
[----:B------:R-:W-:-:S04]  /*0f00*/  FFMA.FTZ R25, R18, c[0x0][0xdbc], R23 ;  /* 0x00036f0012197a23 */ /* 0x000fc80000010017 */
        /* <DEDUP_REMOVED lines=11> */
.L_x_89:
        /* <DEDUP_REMOVED lines=11> */
.L_x_88:
[----:B------:R-:W-:Y:S05]  /*1070*/  BSYNC B1 ;  /* 0x0000000000017941 */ /* 0x000fea0003800000 */
.L_x_87:
[----:B------:R-:W-:Y:S01]  /*1080*/  BSSY B1, `(.L_x_90) ;  /* 0x000001b000017945 */ /* 0x000fe20003800000 */
[----:B------:R-:W-:Y:S05]  /*1090*/  @!P2 BRA `(.L_x_91) ;  /* 0x000001900000a947 */ /* 0x000fea0003800000 */
[----:B0-----:R0:W5:Y:S01]  /*10a0*/  LDG.E.U16 R14, [R12.64] ;  /* 0x0000000c0c0e7981 */ /* 0x001162000c1e1500 */
[----:B------:R-:W-:Y:S01]  /*10b0*/  FSETP.NEU.FTZ.AND P1, PT, RZ, c[0x0][0xdc0], PT ;  /* 0x00037000ff007a0b */ /* 0x000fe20003f3d000 */
[----:B------:R-:W-:-:S04]  /*10c0*/  FFMA.FTZ R21, R30, c[0x0][0xdbc], R21 ;  /* 0x00036f001e157a23 */ /* 0x000fc80000010015 */
        /* <DEDUP_REMOVED lines=11> */
.L_x_92:
        /* <DEDUP_REMOVED lines=11> */
.L_x_91:
[----:B------:R-:W-:Y:S05]  /*1230*/  BSYNC B1 ;  /* 0x0000000000017941 */ /* 0x000fea0003800000 */
.L_x_90:
        /* <DEDUP_REMOVED lines=16> */
.L_x_95:
        /* <DEDUP_REMOVED lines=11> */
.L_x_94:
[----:B------:R-:W-:Y:S05]  /*13f0*/  BSYNC B1 ;  /* 0x0000000000017941 */ /* 0x000fea0003800000 */
.L_x_93:
        /* <DEDUP_REMOVED lines=15> */
.L_x_96:
        /* <DEDUP_REMOVED lines=11> */
.L_x_85:
[----:B------:R-:W-:Y:S05]  /*15a0*/  BSYNC B0 ;  /* 0x0000000000007941 */ /* 0x000fea0003800000 */
.L_x_74:
        /* <DEDUP_REMOVED lines=9> */
.L_x_98:
        /* <DEDUP_REMOVED lines=12> */
.L_x_102:


//--------------------- .nv.global                --------------------------
	.section	.nv.global,"aw",@nobits
.nv.global:
	.type		_ZN57_INTERNAL_3d4148be_26_multi_tensor_sgd_kernel_cu_cfffd2454cuda3std3__48in_placeE,@object
	.size		_ZN57_INTERNAL_3d4148be_26_multi_tensor_sgd_kernel_cu_cfffd2454cuda3std3__48in_placeE,(_ZN57_INTERNAL_3d4148be_26_multi_tensor_sgd_kernel_cu_cfffd2454cuda3std6ranges3__45__cpo8distanceE - _ZN57_INTERNAL_3d4148be_26_multi_tensor_sgd_kernel_cu_cfffd2454cuda3std3__48in_placeE)
_ZN57_INTERNAL_3d4148be_26_multi_tensor_sgd_kernel_cu_cfffd2454cuda3std3__48in_placeE:
	.zero		1
	.type		_ZN57_INTERNAL_3d4148be_26_multi_tensor_sgd_kernel_cu_cfffd2454cuda3std6ranges3__45__cpo8distanceE,@object
	.size		_ZN57_INTERNAL_3d4148be_26_multi_tensor_sgd_kernel_cu_cfffd2454cuda3std6ranges3__45__cpo8distanceE,(_ZN57_INTERNAL_3d4148be_26_multi_tensor_sgd_kernel_cu_cfffd2454cuda3std3__45__cpo6cbeginE - _ZN57_INTERNAL_3d4148be_26_multi_tensor_sgd_kernel_cu_cfffd2454cuda3std6ranges3__45__cpo8distanceE)
_ZN57_INTERNAL_3d4148be_26_multi_tensor_sgd_kernel_cu_cfffd2454cuda3std6ranges3__45__cpo8distanceE:
	.zero		1
	.type		_ZN57_INTERNAL_3d4148be_26_multi_tensor_sgd_kernel_cu_cfffd2454cuda3std3__45__cpo6cbeginE,@object
	.size		_ZN57_INTERNAL_3d4148be_26_multi_tensor_sgd_kernel_cu_cfffd2454cuda3std3__45__cpo6cbeginE,(_ZN57_INTERNAL_3d4148be_26_multi_tensor_sgd_kernel_cu_cfffd2454cuda3std6ranges3__45__cpo7advanceE - _ZN57_INTERNAL_3d4148be_26_multi_tensor_sgd_kernel_cu_cfffd2454cuda3std3__45__cpo6cbeginE)
_ZN57_INTERNAL_3d4148be_26_multi_tensor_sgd_kernel_cu_cfffd2454cuda3std3__45__cpo6cbeginE:
	.zero		1
	.type		_ZN57_INTERNAL_3d4148be_26_multi_tensor_sgd_kernel_cu_cfffd2454cuda3std6ranges3__45__cpo7advanceE,@object
	.size		_ZN57_INTERNAL_3d4148be_26_multi_tensor_sgd_kernel_cu_cfffd2454cuda3std6ranges3__45__cpo7advanceE,(_ZN57_INTERNAL_3d4148be_26_multi_tensor_sgd_kernel_cu_cfffd2454cuda3std3__45__cpo7crbeginE - _ZN57_INTERNAL_3d4148be_26_multi_tensor_sgd_kernel_cu_cfffd2454cuda3std6ranges3__45__cpo7advanceE)
_ZN57_INTERNAL_3d4148be_26_multi_tensor_sgd_kernel_cu_cfffd2454cuda3std6ranges3__45__cpo7advanceE:
	.zero		1
	.type		_ZN57_INTERNAL_3d4148be_26_multi_tensor_sgd_kernel_cu_cfffd2454cuda3std3__45__cpo7crbeginE,@object
	.size		_ZN57_INTERNAL_3d4148be_26_multi_tensor_sgd_kernel_cu_cfffd2454cuda3std3__45__cpo7crbeginE,(_ZN57_INTERNAL_3d4148be_26_multi_tensor_sgd_kernel_cu_cfffd2454cuda3std6ranges3__45__cpo4dataE - _ZN57_INTERNAL_3d4148be_26_multi_tensor_sgd_kernel_cu_cfffd2454cuda3std3__45__cpo7crbeginE)
_ZN57_INTERNAL_3d4148be_26_multi_tensor_sgd_kernel_cu_cfffd2454cuda3std3__45__cpo7crbeginE:
	.zero		1
	.type		_ZN57_INTERNAL_3d4148be_26_multi_tensor_sgd_kernel_cu_cfffd2454cuda3std6ranges3__45__cpo4dataE,@object
	.size		_ZN57_INTERNAL_3d4148be_26_multi_tensor_sgd_kernel_cu_cfffd2454cuda3std6ranges3__45__cpo4dataE,(_ZN57_INTERNAL_3d4148be_26_multi_tensor_sgd_kernel_cu_cfffd2454cuda3std6ranges3__45__cpo5beginE - _ZN57_INTERNAL_3d4148be_26_multi_tensor_sgd_kernel_cu_cfffd2454cuda3std6ranges3__45__cpo4dataE)
_ZN57_INTERNAL_3d4148be_26_multi_tensor_sgd_kernel_cu_cfffd2454cuda3std6ranges3__45__cpo4dataE:
	.zero		1
	.type		_ZN57_INTERNAL_3d4148be_26_multi_tensor_sgd_kernel_cu_cfffd2454cuda3std6ranges3__45__cpo5beginE,@object
	.size		_ZN57_INTERNAL_3d4148be_26_multi_tensor_sgd_kernel_cu_cfffd2454cuda3std6ranges3__45__cpo5beginE,(_ZN57_INTERNAL_3d4148be_26_multi_tensor_sgd_kernel_cu_cfffd2454cuda3std3__459_GLOBAL__N__3d4148be_26_multi_tensor_sgd_kernel_cu_cfffd2456ignoreE - _ZN57_INTERNAL_3d4148be_26_multi_tensor_sgd_kernel_cu_cfffd2454cuda3std6ranges3__45__cpo5beginE)
_ZN57_INTERNAL_3d4148be_26_multi_tensor_sgd_kernel_cu_cfffd2454cuda3std6ranges3__45__cpo5beginE:
	.zero		1
	.type		_ZN57_INTERNAL_3d4148be_26_multi_tensor_sgd_kernel_cu_cfffd2454cuda3std3__459_GLOBAL__N__3d4148be_26_multi_tensor_sgd_kernel_cu_cfffd2456ignoreE,@object
	.size		_ZN57_INTERNAL_3d4148be_26_multi_tensor_sgd_kernel_cu_cfffd2454cuda3std3__459_GLOBAL__N__3d4148be_26_multi_tensor_sgd_kernel_cu_cfffd2456ignoreE,(_ZN57_INTERNAL_3d4148be_26_multi_tensor_sgd_kernel_cu_cfffd2454cuda3std6ranges3__45__cpo4sizeE - _ZN57_INTERNAL_3d4148be_26_multi_tensor_sgd_kernel_cu_cfffd2454cuda3std3__459_GLOBAL__N__3d4148be_26_multi_tensor_sgd_kernel_cu_cfffd2456ignoreE)
_ZN57_INTERNAL_3d4148be_26_multi_tensor_sgd_kernel_cu_cfffd2454cuda3std3__459_GLOBAL__N__3d4148be_26_multi_tensor_sgd_kernel_cu_cfffd2456ignoreE:
	.zero		1
	.type		_ZN57_INTERNAL_3d4148be_26_multi_tensor_sgd_kernel_cu_cfffd2454cuda3std6ranges3__45__cpo4sizeE,@object
	.size		_ZN57_INTERNAL_3d4148be_26_multi_tensor_sgd_kernel_cu_cfffd2454cuda3std6ranges3__45__cpo4sizeE,(_ZN57_INTERNAL_3d4148be_26_multi_tensor_sgd_kernel_cu_cfffd2454cuda3std3__45__cpo5beginE - _ZN57_INTERNAL_3d4148be_26_multi_tensor_sgd_kernel_cu_cfffd2454cuda3std6ranges3__45__cpo4sizeE)
_ZN57_INTERNAL_3d4148be_26_multi_tensor_sgd_kernel_cu_cfffd2454cuda3std6ranges3__45__cpo4sizeE:
	.zero		1
	.type		_ZN57_INTERNAL_3d4148be_26_multi_tensor_sgd_kernel_cu_cfffd2454cuda3std3__45__cpo5beginE,@object
	.size		_ZN57_INTERNAL_3d4148be_26_multi_tensor_sgd_kernel_cu_cfffd2454cuda3std3__45__cpo5beginE,(_ZN57_INTERNAL_3d4148be_26_multi_tensor_sgd_kernel_cu_cfffd2454cuda3std6ranges3__45__cpo6cbeginE - _ZN57_INTERNAL_3d4148be_26_multi_tensor_sgd_kernel_cu_cfffd2454cuda3std3__45__cpo5beginE)
_ZN57_INTERNAL_3d4148be_26_multi_tensor_sgd_kernel_cu_cfffd2454cuda3std3__45__cpo5beginE:
	.zero		1
	.type		_ZN57_INTERNAL_3d4148be_26_multi_tensor_sgd_kernel_cu_cfffd2454cuda3std6ranges3__45__cpo6cbeginE,@object
	.size		_ZN57_INTERNAL_3d4148be_26_multi_tensor_sgd_kernel_cu_cfffd2454cuda3std6ranges3__45__cpo6cbeginE,(_ZN57_INTERNAL_3d4148be_26_multi_tensor_sgd_kernel_cu_cfffd2454cuda3std3__45__cpo6rbeginE - _ZN57_INTERNAL_3d4148be_26_multi_tensor_sgd_kernel_cu_cfffd2454cuda3std6ranges3__45__cpo6cbeginE)
_ZN57_INTERNAL_3d4148be_26_multi_tensor_sgd_kernel_cu_cfffd2454cuda3std6ranges3__45__cpo6cbeginE:
	.zero		1
	.type		_ZN57_INTERNAL_3d4148be_26_multi_tensor_sgd_kernel_cu_cfffd2454cuda3std3__45__cpo6rbeginE,@object
	.size		_ZN57_INTERNAL_3d4148be_26_multi_tensor_sgd_kernel_cu_cfffd2454cuda3std3__45__cpo6rbeginE,(_ZN57_INTERNAL_3d4148be_26_multi_tensor_sgd_kernel_cu_cfffd2454cuda3std6ranges3__45__cpo4nextE - _ZN57_INTERNAL_3d4148be_26_multi_tensor_sgd_kernel_cu_cfffd2454cuda3std3__45__cpo6rbeginE)
_ZN57_INTERNAL_3d4148be_26_multi_tensor_sgd_kernel_cu_cfffd2454cuda3std3__45__cpo6rbeginE:
	.zero		1
	.type		_ZN57_INTERNAL_3d4148be_26_multi_tensor_sgd_kernel_cu_cfffd2454cuda3std6ranges3__45__cpo4nextE,@object
	.size		_ZN57_INTERNAL_3d4148be_26_multi_tensor_sgd_kernel_cu_cfffd2454cuda3std6ranges3__45__cpo4nextE,(_ZN57_INTERNAL_3d4148be_26_multi_tensor_sgd_kernel_cu_cfffd2454cuda3std6ranges3__45__cpo4swapE - _ZN57_INTERNAL_3d4148be_26_multi_tensor_sgd_kernel_cu_cfffd2454cuda3std6ranges3__45__cpo4nextE)
_ZN57_INTERNAL_3d4148be_26_multi_tensor_sgd_kernel_cu_cfffd2454cuda3std6ranges3__45__cpo4nextE:
	.zero		1
	.type		_ZN57_INTERNAL_3d4148be_26_multi_tensor_sgd_kernel_cu_cfffd2454cuda3std6ranges3__45__cpo4swapE,@object
	.size		_ZN57_INTERNAL_3d4148be_26_multi_tensor_sgd_kernel_cu_cfffd2454cuda3std6ranges3__45__cpo4swapE,(_ZN57_INTERNAL_3d4148be_26_multi_tensor_sgd_kernel_cu_cfffd2454cuda3std3__420unreachable_sentinelE - _ZN57_INTERNAL_3d4148be_26_multi_tensor_sgd_kernel_cu_cfffd2454cuda3std6ranges3__45__cpo4swapE)
_ZN57_INTERNAL_3d4148be_26_multi_tensor_sgd_kernel_cu_cfffd2454cuda3std6ranges3__45__cpo4swapE:
	.zero		1
	.type		_ZN57_INTERNAL_3d4148be_26_multi_tensor_sgd_kernel_cu_cfffd2454cuda3std3__420unreachable_sentinelE,@object
	.size		_ZN57_INTERNAL_3d4148be_26_multi_tensor_sgd_kernel_cu_cfffd2454cuda3std3__420unreachable_sentinelE,(_ZN57_INTERNAL_3d4148be_26_multi_tensor_sgd_kernel_cu_cfffd2456thrust23THRUST_300001_SM_800_NS6system6detail10sequential3seqE - _ZN57_INTERNAL_3d4148be_26_multi_tensor_sgd_kernel_cu_cfffd2454cuda3std3__420unreachable_sentinelE)
_ZN57_INTERNAL_3d4148be_26_multi_tensor_sgd_kernel_cu_cfffd2454cuda3std3__420unreachable_sentinelE:
	.zero		1
	.type		_ZN57_INTERNAL_3d4148be_26_multi_tensor_sgd_kernel_cu_cfffd2456thrust23THRUST_300001_SM_800_NS6system6detail10sequential3seqE,@object
	.size		_ZN57_INTERNAL_3d4148be_26_multi_tensor_sgd_kernel_cu_cfffd2456thrust23THRUST_300001_SM_800_NS6system6detail10sequential3seqE,(_ZN57_INTERNAL_3d4148be_26_multi_tensor_sgd_kernel_cu_cfffd2454cuda3std3__45__cpo4cendE - _ZN57_INTERNAL_3d4148be_26_multi_tensor_sgd_kernel_cu_cfffd2456thrust23THRUST_300001_SM_800_NS6system6detail10sequential3seqE)
_ZN57_INTERNAL_3d4148be_26_multi_tensor_sgd_kernel_cu_cfffd2456thrust23THRUST_300001_SM_800_NS6system6detail10sequential3seqE:
	.zero		1
	.type		_ZN57_INTERNAL_3d4148be_26_multi_tensor_sgd_kernel_cu_cfffd2454cuda3std3__45__cpo4cendE,@object
	.size		_ZN57_INTERNAL_3d4148be_26_multi_tensor_sgd_kernel_cu_cfffd2454cuda3std3__45__cpo4cendE,(_ZN57_INTERNAL_3d4148be_26_multi_tensor_sgd_kernel_cu_cfffd2454cuda3std6ranges3__45__cpo9iter_swapE - _ZN57_INTERNAL_3d4148be_26_multi_tensor_sgd_kernel_cu_cfffd2454cuda3std3__45__cpo4cendE)
_ZN57_INTERNAL_3d4148be_26_multi_tensor_sgd_kernel_cu_cfffd2454cuda3std3__45__cpo4cendE:
	.zero		1
	.type		_ZN57_INTERNAL_3d4148be_26_multi_tensor_sgd_kernel_cu_cfffd2454cuda3std6ranges3__45__cpo9iter_swapE,@object
	.size		_ZN57_INTERNAL_3d4148be_26_multi_tensor_sgd_kernel_cu_cfffd2454cuda3std6ranges3__45__cpo9iter_swapE,(_ZN57_INTERNAL_3d4148be_26_multi_tensor_sgd_kernel_cu_cfffd2454cuda3std3__45__cpo5crendE - _ZN57_INTERNAL_3d4148be_26_multi_tensor_sgd_kernel_cu_cfffd2454cuda3std6ranges3__45__cpo9iter_swapE)
_ZN57_INTERNAL_3d4148be_26_multi_tensor_sgd_kernel_cu_cfffd2454cuda3std6ranges3__45__cpo9iter_swapE:
	.zero		1
	.type		_ZN57_INTERNAL_3d4148be_26_multi_tensor_sgd_kernel_cu_cfffd2454cuda3std3__45__cpo5crendE,@object
	.size		_ZN57_INTERNAL_3d4148be_26_multi_tensor_sgd_kernel_cu_cfffd2454cuda3std3__45__cpo5crendE,(_ZN57_INTERNAL_3d4148be_26_multi_tensor_sgd_kernel_cu_cfffd2454cuda3std6ranges3__45__cpo5cdataE - _ZN57_INTERNAL_3d4148be_26_multi_tensor_sgd_kernel_cu_cfffd2454cuda3std3__45__cpo5crendE)
_ZN57_INTERNAL_3d4148be_26_multi_tensor_sgd_kernel_cu_cfffd2454cuda3std3__45__cpo5crendE:
	.zero		1
	.type		_ZN57_INTERNAL_3d4148be_26_multi_tensor_sgd_kernel_cu_cfffd2454cuda3std6ranges3__45__cpo5cdataE,@object
	.size		_ZN57_INTERNAL_3d4148be_26_multi_tensor_sgd_kernel_cu_cfffd2454cuda3std6ranges3__45__cpo5cdataE,(_ZN57_INTERNAL_3d4148be_26_multi_tensor_sgd_kernel_cu_cfffd2454cuda3std6ranges3__45__cpo3endE - _ZN57_INTERNAL_3d4148be_26_multi_tensor_sgd_kernel_cu_cfffd2454cuda3std6ranges3__45__cpo5cdataE)
_ZN57_INTERNAL_3d4148be_26_multi_tensor_sgd_kernel_cu_cfffd2454cuda3std6ranges3__45__cpo5cdataE:
	.zero		1
	.type		_ZN57_INTERNAL_3d4148be_26_multi_tensor_sgd_kernel_cu_cfffd2454cuda3std6ranges3__45__cpo3endE,@object
	.size		_ZN57_INTERNAL_3d4148be_26_multi_tensor_sgd_kernel_cu_cfffd2454cuda3std6ranges3__45__cpo3endE,(_ZN57_INTERNAL_3d4148be_26_multi_tensor_sgd_kernel_cu_cfffd2454cuda3std3__419piecewise_constructE - _ZN57_INTERNAL_3d4148be_26_multi_tensor_sgd_kernel_cu_cfffd2454cuda3std6ranges3__45__cpo3endE)
_ZN57_INTERNAL_3d4148be_26_multi_tensor_sgd_kernel_cu_cfffd2454cuda3std6ranges3__45__cpo3endE:
	.zero		1
	.type		_ZN57_INTERNAL_3d4148be_26_multi_tensor_sgd_kernel_cu_cfffd2454cuda3std3__419piecewise_constructE,@object
	.size		_ZN57_INTERNAL_3d4148be_26_multi_tensor_sgd_kernel_cu_cfffd2454cuda3std3__419piecewise_constructE,(_ZN57_INTERNAL_3d4148be_26_multi_tensor_sgd_kernel_cu_cfffd2454cuda3std6ranges3__45__cpo5ssizeE - _ZN57_INTERNAL_3d4148be_26_multi_tensor_sgd_kernel_cu_cfffd2454cuda3std3__419piecewise_constructE)
_ZN57_INTERNAL_3d4148be_26_multi_tensor_sgd_kernel_cu_cfffd2454cuda3std3__419piecewise_constructE:
	.zero		1
	.type		_ZN57_INTERNAL_3d4148be_26_multi_tensor_sgd_kernel_cu_cfffd2454cuda3std6ranges3__45__cpo5ssizeE,@object
	.size		_ZN57_INTERNAL_3d4148be_26_multi_tensor_sgd_kernel_cu_cfffd2454cuda3std6ranges3__45__cpo5ssizeE,(_ZN57_INTERNAL_3d4148be_26_multi_tensor_sgd_kernel_cu_cfffd2454cuda3std3__45__cpo3endE - _ZN57_INTERNAL_3d4148be_26_multi_tensor_sgd_kernel_cu_cfffd2454cuda3std6ranges3__45__cpo5ssizeE)
_ZN57_INTERNAL_3d4148be_26_multi_tensor_sgd_kernel_cu_cfffd2454cuda3std6ranges3__45__cpo5ssizeE:
	.zero		1
	.type		_ZN57_INTERNAL_3d4148be_26_multi_tensor_sgd_kernel_cu_cfffd2454cuda3std3__45__cpo3endE,@object
	.size		_ZN57_INTERNAL_3d4148be_26_multi_tensor_sgd_kernel_cu_cfffd2454cuda3std3__45__cpo3endE,(_ZN57_INTERNAL_3d4148be_26_multi_tensor_sgd_kernel_cu_cfffd2454cuda3std6ranges3__45__cpo4cendE - _ZN57_INTERNAL_3d4148be_26_multi_tensor_sgd_kernel_cu_cfffd2454cuda3std3__45__cpo3endE)
_ZN57_INTERNAL_3d4148be_26_multi_tensor_sgd_kernel_cu_cfffd2454cuda3std3__45__cpo3endE:
	.zero		1
	.type		_ZN57_INTERNAL_3d4148be_26_multi_tensor_sgd_kernel_cu_cfffd2454cuda3std6ranges3__45__cpo4cendE,@object
	.size		_ZN57_INTERNAL_3d4148be_26_multi_tensor_sgd_kernel_cu_cfffd2454cuda3std6ranges3__45__cpo4cendE,(_ZN57_INTERNAL_3d4148be_26_multi_tensor_sgd_kernel_cu_cfffd2454cuda3std3__45__cpo4rendE - _ZN57_INTERNAL_3d4148be_26_multi_tensor_sgd_kernel_cu_cfffd2454cuda3std6ranges3__45__cpo4cendE)
_ZN57_INTERNAL_3d4148be_26_multi_tensor_sgd_kernel_cu_cfffd2454cuda3std6ranges3__45__cpo4cendE:
	.zero		1
	.type		_ZN57_INTERNAL_3d4148be_26_multi_tensor_sgd_kernel_cu_cfffd2454cuda3std3__45__cpo4rendE,@object
	.size		_ZN57_INTERNAL_3d4148be_26_multi_tensor_sgd_kernel_cu_cfffd2454cuda3std3__45__cpo4rendE,(_ZN57_INTERNAL_3d4148be_26_multi_tensor_sgd_kernel_cu_cfffd2454cuda3std6ranges3__45__cpo4prevE - _ZN57_INTERNAL_3d4148be_26_multi_tensor_sgd_kernel_cu_cfffd2454cuda3std3__45__cpo4rendE)
_ZN57_INTERNAL_3d4148be_26_multi_tensor_sgd_kernel_cu_cfffd2454cuda3std3__45__cpo4rendE:
	.zero		1
	.type		_ZN57_INTERNAL_3d4148be_26_multi_tensor_sgd_kernel_cu_cfffd2454cuda3std6ranges3__45__cpo4prevE,@object
	.size		_ZN57_INTERNAL_3d4148be_26_multi_tensor_sgd_kernel_cu_cfffd2454cuda3std6ranges3__45__cpo4prevE,(_ZN57_INTERNAL_3d4148be_26_multi_tensor_sgd_kernel_cu_cfffd2454cuda3std6ranges3__45__cpo9iter_moveE - _ZN57_INTERNAL_3d4148be_26_multi_tensor_sgd_kernel_cu_cfffd2454cuda3std6ranges3__45__cpo4prevE)
_ZN57_INTERNAL_3d4148be_26_multi_tensor_sgd_kernel_cu_cfffd2454cuda3std6ranges3__45__cpo4prevE:
	.zero		1
	.type		_ZN57_INTERNAL_3d4148be_26_multi_tensor_sgd_kernel_cu_cfffd2454cuda3std6ranges3__45__cpo9iter_moveE,@object
	.size		_ZN57_INTERNAL_3d4148be_26_multi_tensor_sgd_kernel_cu_cfffd2454cuda3std6ranges3__45__cpo9iter_moveE,(.L_13 - _ZN57_INTERNAL_3d4148be_26_multi_tensor_sgd_kernel_cu_cfffd2454cuda3std6ranges3__45__cpo9iter_moveE)
_ZN57_INTERNAL_3d4148be_26_multi_tensor_sgd_kernel_cu_cfffd2454cuda3std6ranges3__45__cpo9iter_moveE:
	.zero		1
.L_13:
